//
// Generated by NVIDIA NVVM Compiler
//
// Compiler Build ID: CL-36424714
// Cuda compilation tools, release 13.0, V13.0.88
// Based on NVVM 20.0.0
//

.version 9.0
.target sm_100
.address_size 64

	// .globl	_ZN3cub18CUB_300001_SM_10006detail11EmptyKernelIvEEvv
// _ZZN3cub18CUB_300001_SM_10006detail6reduce23DeviceReduceByKeyKernelINS1_13reduce_by_key10policy_hubI9CustomMiniiE10Policy1000EPiS9_S9_S9_S9_NS0_24ReduceByKeyScanTileStateIijLb1EEEN4cuda3std3__48equal_toIvEES6_jiEEvT0_T1_T2_T3_T4_T5_iT6_T7_T8_E12temp_storage has been demoted
.global .align 1 .b8 _ZN34_INTERNAL_d5b3462a_4_k_cu_2366504c4cuda3std3__45__cpo5beginE[1];
.global .align 1 .b8 _ZN34_INTERNAL_d5b3462a_4_k_cu_2366504c4cuda3std3__45__cpo3endE[1];
.global .align 1 .b8 _ZN34_INTERNAL_d5b3462a_4_k_cu_2366504c4cuda3std3__45__cpo6cbeginE[1];
.global .align 1 .b8 _ZN34_INTERNAL_d5b3462a_4_k_cu_2366504c4cuda3std3__45__cpo4cendE[1];
.global .align 1 .b8 _ZN34_INTERNAL_d5b3462a_4_k_cu_2366504c4cuda3std3__45__cpo6rbeginE[1];
.global .align 1 .b8 _ZN34_INTERNAL_d5b3462a_4_k_cu_2366504c4cuda3std3__45__cpo4rendE[1];
.global .align 1 .b8 _ZN34_INTERNAL_d5b3462a_4_k_cu_2366504c4cuda3std3__45__cpo7crbeginE[1];
.global .align 1 .b8 _ZN34_INTERNAL_d5b3462a_4_k_cu_2366504c4cuda3std3__45__cpo5crendE[1];
.global .align 1 .b8 _ZN34_INTERNAL_d5b3462a_4_k_cu_2366504c4cuda3std3__436_GLOBAL__N__d5b3462a_4_k_cu_2366504c6ignoreE[1];
.global .align 1 .b8 _ZN34_INTERNAL_d5b3462a_4_k_cu_2366504c4cuda3std3__419piecewise_constructE[1];
.global .align 1 .b8 _ZN34_INTERNAL_d5b3462a_4_k_cu_2366504c4cuda3std3__48in_placeE[1];
.global .align 1 .b8 _ZN34_INTERNAL_d5b3462a_4_k_cu_2366504c4cuda3std3__420unreachable_sentinelE[1];
.global .align 1 .b8 _ZN34_INTERNAL_d5b3462a_4_k_cu_2366504c4cuda3std3__47nulloptE[1];
.global .align 1 .b8 _ZN34_INTERNAL_d5b3462a_4_k_cu_2366504c4cuda3std3__48unexpectE[1];
.global .align 1 .b8 _ZN34_INTERNAL_d5b3462a_4_k_cu_2366504c4cuda3std6ranges3__45__cpo4swapE[1];
.global .align 1 .b8 _ZN34_INTERNAL_d5b3462a_4_k_cu_2366504c4cuda3std6ranges3__45__cpo9iter_moveE[1];
.global .align 1 .b8 _ZN34_INTERNAL_d5b3462a_4_k_cu_2366504c4cuda3std6ranges3__45__cpo5beginE[1];
.global .align 1 .b8 _ZN34_INTERNAL_d5b3462a_4_k_cu_2366504c4cuda3std6ranges3__45__cpo3endE[1];
.global .align 1 .b8 _ZN34_INTERNAL_d5b3462a_4_k_cu_2366504c4cuda3std6ranges3__45__cpo6cbeginE[1];
.global .align 1 .b8 _ZN34_INTERNAL_d5b3462a_4_k_cu_2366504c4cuda3std6ranges3__45__cpo4cendE[1];
.global .align 1 .b8 _ZN34_INTERNAL_d5b3462a_4_k_cu_2366504c4cuda3std6ranges3__45__cpo7advanceE[1];
.global .align 1 .b8 _ZN34_INTERNAL_d5b3462a_4_k_cu_2366504c4cuda3std6ranges3__45__cpo9iter_swapE[1];
.global .align 1 .b8 _ZN34_INTERNAL_d5b3462a_4_k_cu_2366504c4cuda3std6ranges3__45__cpo4nextE[1];
.global .align 1 .b8 _ZN34_INTERNAL_d5b3462a_4_k_cu_2366504c4cuda3std6ranges3__45__cpo4prevE[1];
.global .align 1 .b8 _ZN34_INTERNAL_d5b3462a_4_k_cu_2366504c4cuda3std6ranges3__45__cpo4dataE[1];
.global .align 1 .b8 _ZN34_INTERNAL_d5b3462a_4_k_cu_2366504c4cuda3std6ranges3__45__cpo5cdataE[1];
.global .align 1 .b8 _ZN34_INTERNAL_d5b3462a_4_k_cu_2366504c4cuda3std6ranges3__45__cpo4sizeE[1];
.global .align 1 .b8 _ZN34_INTERNAL_d5b3462a_4_k_cu_2366504c4cuda3std6ranges3__45__cpo5ssizeE[1];
.global .align 1 .b8 _ZN34_INTERNAL_d5b3462a_4_k_cu_2366504c4cuda3std6ranges3__45__cpo8distanceE[1];
.global .align 1 .b8 _ZN34_INTERNAL_d5b3462a_4_k_cu_2366504c6thrust24THRUST_300001_SM_1000_NS6system6detail10sequential3seqE[1];
.global .align 1 .b8 _ZN34_INTERNAL_d5b3462a_4_k_cu_2366504c6thrust24THRUST_300001_SM_1000_NS12placeholders2_1E[1];
.global .align 1 .b8 _ZN34_INTERNAL_d5b3462a_4_k_cu_2366504c6thrust24THRUST_300001_SM_1000_NS12placeholders2_2E[1];
.global .align 1 .b8 _ZN34_INTERNAL_d5b3462a_4_k_cu_2366504c6thrust24THRUST_300001_SM_1000_NS12placeholders2_3E[1];
.global .align 1 .b8 _ZN34_INTERNAL_d5b3462a_4_k_cu_2366504c6thrust24THRUST_300001_SM_1000_NS12placeholders2_4E[1];
.global .align 1 .b8 _ZN34_INTERNAL_d5b3462a_4_k_cu_2366504c6thrust24THRUST_300001_SM_1000_NS12placeholders2_5E[1];
.global .align 1 .b8 _ZN34_INTERNAL_d5b3462a_4_k_cu_2366504c6thrust24THRUST_300001_SM_1000_NS12placeholders2_6E[1];
.global .align 1 .b8 _ZN34_INTERNAL_d5b3462a_4_k_cu_2366504c6thrust24THRUST_300001_SM_1000_NS12placeholders2_7E[1];
.global .align 1 .b8 _ZN34_INTERNAL_d5b3462a_4_k_cu_2366504c6thrust24THRUST_300001_SM_1000_NS12placeholders2_8E[1];
.global .align 1 .b8 _ZN34_INTERNAL_d5b3462a_4_k_cu_2366504c6thrust24THRUST_300001_SM_1000_NS12placeholders2_9E[1];
.global .align 1 .b8 _ZN34_INTERNAL_d5b3462a_4_k_cu_2366504c6thrust24THRUST_300001_SM_1000_NS12placeholders3_10E[1];

.visible .entry _ZN3cub18CUB_300001_SM_10006detail11EmptyKernelIvEEvv()
{


	ret;

}
	// .globl	_ZN3cub18CUB_300001_SM_10006detail4scan23DeviceCompactInitKernelINS0_24ReduceByKeyScanTileStateIijLb1EEEPiEEvT_iT0_
.visible .entry _ZN3cub18CUB_300001_SM_10006detail4scan23DeviceCompactInitKernelINS0_24ReduceByKeyScanTileStateIijLb1EEEPiEEvT_iT0_(
	.param .align 8 .b8 _ZN3cub18CUB_300001_SM_10006detail4scan23DeviceCompactInitKernelINS0_24ReduceByKeyScanTileStateIijLb1EEEPiEEvT_iT0__param_0[8],
	.param .u32 _ZN3cub18CUB_300001_SM_10006detail4scan23DeviceCompactInitKernelINS0_24ReduceByKeyScanTileStateIijLb1EEEPiEEvT_iT0__param_1,
	.param .u64 .ptr .align 1 _ZN3cub18CUB_300001_SM_10006detail4scan23DeviceCompactInitKernelINS0_24ReduceByKeyScanTileStateIijLb1EEEPiEEvT_iT0__param_2
)
{
	.reg .pred 	%p<6>;
	.reg .b32 	%r<9>;
	.reg .b64 	%rd<12>;

	ld.param.u64 	%rd3, [_ZN3cub18CUB_300001_SM_10006detail4scan23DeviceCompactInitKernelINS0_24ReduceByKeyScanTileStateIijLb1EEEPiEEvT_iT0__param_0];
	ld.param.u32 	%r4, [_ZN3cub18CUB_300001_SM_10006detail4scan23DeviceCompactInitKernelINS0_24ReduceByKeyScanTileStateIijLb1EEEPiEEvT_iT0__param_1];
	ld.param.u64 	%rd2, [_ZN3cub18CUB_300001_SM_10006detail4scan23DeviceCompactInitKernelINS0_24ReduceByKeyScanTileStateIijLb1EEEPiEEvT_iT0__param_2];
	cvta.to.global.u64 	%rd1, %rd3;
	mov.u32 	%r1, %ctaid.x;
	mov.u32 	%r5, %ntid.x;
	mov.u32 	%r2, %tid.x;
	mad.lo.s32 	%r3, %r1, %r5, %r2;
	setp.ge.s32 	%p1, %r3, %r4;
	@%p1 bra 	$L__BB1_2;
	mul.wide.s32 	%rd4, %r3, 16;
	add.s64 	%rd5, %rd1, %rd4;
	mov.b64 	%rd6, 99;
	mov.b64 	%rd7, 0;
	st.global.v2.u64 	[%rd5+512], {%rd7, %rd6};
$L__BB1_2:
	setp.ne.s32 	%p2, %r1, 0;
	setp.gt.u32 	%p3, %r2, 31;
	or.pred  	%p4, %p2, %p3;
	@%p4 bra 	$L__BB1_4;
	mul.wide.u32 	%rd8, %r2, 16;
	add.s64 	%rd9, %rd1, %rd8;
	mov.b64 	%rd10, 0;
	st.global.v2.u64 	[%rd9], {%rd10, %rd10};
$L__BB1_4:
	or.b32  	%r7, %r1, %r2;
	setp.ne.s32 	%p5, %r7, 0;
	@%p5 bra 	$L__BB1_6;
	cvta.to.global.u64 	%rd11, %rd2;
	mov.b32 	%r8, 0;
	st.global.u32 	[%rd11], %r8;
$L__BB1_6:
	ret;

}
	// .globl	_ZN3cub18CUB_300001_SM_10006detail6reduce23DeviceReduceByKeyKernelINS1_13reduce_by_key10policy_hubI9CustomMiniiE10Policy1000EPiS9_S9_S9_S9_NS0_24ReduceByKeyScanTileStateIijLb1EEEN4cuda3std3__48equal_toIvEES6_jiEEvT0_T1_T2_T3_T4_T5_iT6_T7_T8_
.visible .entry _ZN3cub18CUB_300001_SM_10006detail6reduce23DeviceReduceByKeyKernelINS1_13reduce_by_key10policy_hubI9CustomMiniiE10Policy1000EPiS9_S9_S9_S9_NS0_24ReduceByKeyScanTileStateIijLb1EEEN4cuda3std3__48equal_toIvEES6_jiEEvT0_T1_T2_T3_T4_T5_iT6_T7_T8_(
	.param .u64 .ptr .align 1 _ZN3cub18CUB_300001_SM_10006detail6reduce23DeviceReduceByKeyKernelINS1_13reduce_by_key10policy_hubI9CustomMiniiE10Policy1000EPiS9_S9_S9_S9_NS0_24ReduceByKeyScanTileStateIijLb1EEEN4cuda3std3__48equal_toIvEES6_jiEEvT0_T1_T2_T3_T4_T5_iT6_T7_T8__param_0,
	.param .u64 .ptr .align 1 _ZN3cub18CUB_300001_SM_10006detail6reduce23DeviceReduceByKeyKernelINS1_13reduce_by_key10policy_hubI9CustomMiniiE10Policy1000EPiS9_S9_S9_S9_NS0_24ReduceByKeyScanTileStateIijLb1EEEN4cuda3std3__48equal_toIvEES6_jiEEvT0_T1_T2_T3_T4_T5_iT6_T7_T8__param_1,
	.param .u64 .ptr .align 1 _ZN3cub18CUB_300001_SM_10006detail6reduce23DeviceReduceByKeyKernelINS1_13reduce_by_key10policy_hubI9CustomMiniiE10Policy1000EPiS9_S9_S9_S9_NS0_24ReduceByKeyScanTileStateIijLb1EEEN4cuda3std3__48equal_toIvEES6_jiEEvT0_T1_T2_T3_T4_T5_iT6_T7_T8__param_2,
	.param .u64 .ptr .align 1 _ZN3cub18CUB_300001_SM_10006detail6reduce23DeviceReduceByKeyKernelINS1_13reduce_by_key10policy_hubI9CustomMiniiE10Policy1000EPiS9_S9_S9_S9_NS0_24ReduceByKeyScanTileStateIijLb1EEEN4cuda3std3__48equal_toIvEES6_jiEEvT0_T1_T2_T3_T4_T5_iT6_T7_T8__param_3,
	.param .u64 .ptr .align 1 _ZN3cub18CUB_300001_SM_10006detail6reduce23DeviceReduceByKeyKernelINS1_13reduce_by_key10policy_hubI9CustomMiniiE10Policy1000EPiS9_S9_S9_S9_NS0_24ReduceByKeyScanTileStateIijLb1EEEN4cuda3std3__48equal_toIvEES6_jiEEvT0_T1_T2_T3_T4_T5_iT6_T7_T8__param_4,
	.param .align 8 .b8 _ZN3cub18CUB_300001_SM_10006detail6reduce23DeviceReduceByKeyKernelINS1_13reduce_by_key10policy_hubI9CustomMiniiE10Policy1000EPiS9_S9_S9_S9_NS0_24ReduceByKeyScanTileStateIijLb1EEEN4cuda3std3__48equal_toIvEES6_jiEEvT0_T1_T2_T3_T4_T5_iT6_T7_T8__param_5[8],
	.param .u32 _ZN3cub18CUB_300001_SM_10006detail6reduce23DeviceReduceByKeyKernelINS1_13reduce_by_key10policy_hubI9CustomMiniiE10Policy1000EPiS9_S9_S9_S9_NS0_24ReduceByKeyScanTileStateIijLb1EEEN4cuda3std3__48equal_toIvEES6_jiEEvT0_T1_T2_T3_T4_T5_iT6_T7_T8__param_6,
	.param .align 1 .b8 _ZN3cub18CUB_300001_SM_10006detail6reduce23DeviceReduceByKeyKernelINS1_13reduce_by_key10policy_hubI9CustomMiniiE10Policy1000EPiS9_S9_S9_S9_NS0_24ReduceByKeyScanTileStateIijLb1EEEN4cuda3std3__48equal_toIvEES6_jiEEvT0_T1_T2_T3_T4_T5_iT6_T7_T8__param_7[1],
	.param .align 1 .b8 _ZN3cub18CUB_300001_SM_10006detail6reduce23DeviceReduceByKeyKernelINS1_13reduce_by_key10policy_hubI9CustomMiniiE10Policy1000EPiS9_S9_S9_S9_NS0_24ReduceByKeyScanTileStateIijLb1EEEN4cuda3std3__48equal_toIvEES6_jiEEvT0_T1_T2_T3_T4_T5_iT6_T7_T8__param_8[1],
	.param .u32 _ZN3cub18CUB_300001_SM_10006detail6reduce23DeviceReduceByKeyKernelINS1_13reduce_by_key10policy_hubI9CustomMiniiE10Policy1000EPiS9_S9_S9_S9_NS0_24ReduceByKeyScanTileStateIijLb1EEEN4cuda3std3__48equal_toIvEES6_jiEEvT0_T1_T2_T3_T4_T5_iT6_T7_T8__param_9
)
.maxntid 128
{
	.reg .pred 	%p<301>;
	.reg .b32 	%r<1316>;
	.reg .b64 	%rd<156>;
	// demoted variable
	.shared .align 16 .b8 _ZZN3cub18CUB_300001_SM_10006detail6reduce23DeviceReduceByKeyKernelINS1_13reduce_by_key10policy_hubI9CustomMiniiE10Policy1000EPiS9_S9_S9_S9_NS0_24ReduceByKeyScanTileStateIijLb1EEEN4cuda3std3__48equal_toIvEES6_jiEEvT0_T1_T2_T3_T4_T5_iT6_T7_T8_E12temp_storage[6160];
	ld.param.u64 	%rd5, [_ZN3cub18CUB_300001_SM_10006detail6reduce23DeviceReduceByKeyKernelINS1_13reduce_by_key10policy_hubI9CustomMiniiE10Policy1000EPiS9_S9_S9_S9_NS0_24ReduceByKeyScanTileStateIijLb1EEEN4cuda3std3__48equal_toIvEES6_jiEEvT0_T1_T2_T3_T4_T5_iT6_T7_T8__param_5];
	ld.param.u64 	%rd29, [_ZN3cub18CUB_300001_SM_10006detail6reduce23DeviceReduceByKeyKernelINS1_13reduce_by_key10policy_hubI9CustomMiniiE10Policy1000EPiS9_S9_S9_S9_NS0_24ReduceByKeyScanTileStateIijLb1EEEN4cuda3std3__48equal_toIvEES6_jiEEvT0_T1_T2_T3_T4_T5_iT6_T7_T8__param_0];
	ld.param.u64 	%rd30, [_ZN3cub18CUB_300001_SM_10006detail6reduce23DeviceReduceByKeyKernelINS1_13reduce_by_key10policy_hubI9CustomMiniiE10Policy1000EPiS9_S9_S9_S9_NS0_24ReduceByKeyScanTileStateIijLb1EEEN4cuda3std3__48equal_toIvEES6_jiEEvT0_T1_T2_T3_T4_T5_iT6_T7_T8__param_1];
	ld.param.u64 	%rd31, [_ZN3cub18CUB_300001_SM_10006detail6reduce23DeviceReduceByKeyKernelINS1_13reduce_by_key10policy_hubI9CustomMiniiE10Policy1000EPiS9_S9_S9_S9_NS0_24ReduceByKeyScanTileStateIijLb1EEEN4cuda3std3__48equal_toIvEES6_jiEEvT0_T1_T2_T3_T4_T5_iT6_T7_T8__param_2];
	ld.param.u64 	%rd32, [_ZN3cub18CUB_300001_SM_10006detail6reduce23DeviceReduceByKeyKernelINS1_13reduce_by_key10policy_hubI9CustomMiniiE10Policy1000EPiS9_S9_S9_S9_NS0_24ReduceByKeyScanTileStateIijLb1EEEN4cuda3std3__48equal_toIvEES6_jiEEvT0_T1_T2_T3_T4_T5_iT6_T7_T8__param_3];
	ld.param.u64 	%rd28, [_ZN3cub18CUB_300001_SM_10006detail6reduce23DeviceReduceByKeyKernelINS1_13reduce_by_key10policy_hubI9CustomMiniiE10Policy1000EPiS9_S9_S9_S9_NS0_24ReduceByKeyScanTileStateIijLb1EEEN4cuda3std3__48equal_toIvEES6_jiEEvT0_T1_T2_T3_T4_T5_iT6_T7_T8__param_4];
	ld.param.u32 	%r264, [_ZN3cub18CUB_300001_SM_10006detail6reduce23DeviceReduceByKeyKernelINS1_13reduce_by_key10policy_hubI9CustomMiniiE10Policy1000EPiS9_S9_S9_S9_NS0_24ReduceByKeyScanTileStateIijLb1EEEN4cuda3std3__48equal_toIvEES6_jiEEvT0_T1_T2_T3_T4_T5_iT6_T7_T8__param_6];
	ld.param.u32 	%r265, [_ZN3cub18CUB_300001_SM_10006detail6reduce23DeviceReduceByKeyKernelINS1_13reduce_by_key10policy_hubI9CustomMiniiE10Policy1000EPiS9_S9_S9_S9_NS0_24ReduceByKeyScanTileStateIijLb1EEEN4cuda3std3__48equal_toIvEES6_jiEEvT0_T1_T2_T3_T4_T5_iT6_T7_T8__param_9];
	cvta.to.global.u64 	%rd1, %rd31;
	cvta.to.global.u64 	%rd2, %rd32;
	cvta.to.global.u64 	%rd3, %rd30;
	cvta.to.global.u64 	%rd4, %rd29;
	mov.u32 	%r266, %ctaid.x;
	add.s32 	%r1, %r264, %r266;
	mul.lo.s32 	%r2, %r1, 768;
	sub.s32 	%r3, %r265, %r2;
	setp.lt.u32 	%p10, %r3, 769;
	@%p10 bra 	$L__BB2_68;
	cvt.u64.u32 	%rd93, %r2;
	mov.u32 	%r1270, %tid.x;
	mul.lo.s32 	%r794, %r1270, 6;
	cvt.u64.u32 	%rd94, %r794;
	add.s64 	%rd6, %rd94, %rd93;
	shl.b64 	%rd95, %rd6, 2;
	add.s64 	%rd96, %rd4, %rd95;
	ld.global.u32 	%r5, [%rd96];
	ld.global.u32 	%r6, [%rd96+4];
	ld.global.u32 	%r7, [%rd96+8];
	ld.global.u32 	%r8, [%rd96+12];
	ld.global.u32 	%r9, [%rd96+16];
	ld.global.u32 	%r10, [%rd96+20];
	setp.ne.s32 	%p175, %r1270, 0;
	@%p175 bra 	$L__BB2_4;
	setp.eq.s32 	%p176, %r1, 0;
	mov.u32 	%r1246, %r5;
	@%p176 bra 	$L__BB2_4;
	add.s32 	%r795, %r2, -1;
	mul.wide.u32 	%rd97, %r795, 4;
	add.s64 	%rd98, %rd4, %rd97;
	ld.global.u32 	%r1246, [%rd98];
$L__BB2_4:
	setp.eq.s32 	%p177, %r1270, 0;
	bar.sync 	0;
	add.s64 	%rd100, %rd1, %rd95;
	ld.global.u32 	%r13, [%rd100];
	ld.global.u32 	%r14, [%rd100+4];
	ld.global.u32 	%r15, [%rd100+8];
	ld.global.u32 	%r16, [%rd100+12];
	ld.global.u32 	%r17, [%rd100+16];
	ld.global.u32 	%r18, [%rd100+20];
	bar.sync 	0;
	shl.b32 	%r796, %r1270, 2;
	mov.u32 	%r797, _ZZN3cub18CUB_300001_SM_10006detail6reduce23DeviceReduceByKeyKernelINS1_13reduce_by_key10policy_hubI9CustomMiniiE10Policy1000EPiS9_S9_S9_S9_NS0_24ReduceByKeyScanTileStateIijLb1EEEN4cuda3std3__48equal_toIvEES6_jiEEvT0_T1_T2_T3_T4_T5_iT6_T7_T8_E12temp_storage;
	add.s32 	%r798, %r797, %r796;
	add.s32 	%r19, %r798, 604;
	st.shared.u32 	[%r798+604], %r10;
	bar.sync 	0;
	@%p177 bra 	$L__BB2_6;
	ld.shared.u32 	%r1246, [%r19+-4];
$L__BB2_6:
	setp.ne.s32 	%p178, %r1246, %r5;
	setp.ne.s32 	%p179, %r5, %r6;
	selp.u32 	%r22, 1, 0, %p179;
	setp.ne.s32 	%p180, %r6, %r7;
	selp.u32 	%r23, 1, 0, %p180;
	setp.ne.s32 	%p181, %r7, %r8;
	selp.u32 	%r24, 1, 0, %p181;
	setp.ne.s32 	%p182, %r8, %r9;
	selp.u32 	%r25, 1, 0, %p182;
	setp.ne.s32 	%p183, %r9, %r10;
	selp.u32 	%r26, 1, 0, %p183;
	or.b32  	%r799, %r1, %r1270;
	setp.ne.s32 	%p184, %r799, 0;
	and.pred  	%p1, %p184, %p178;
	selp.u32 	%r27, 1, 0, %p1;
	setp.ne.s32 	%p185, %r1, 0;
	@%p185 bra 	$L__BB2_13;
	setp.ne.s32 	%p253, %r9, %r10;
	setp.ne.s32 	%p254, %r8, %r9;
	setp.ne.s32 	%p255, %r7, %r8;
	setp.ne.s32 	%p256, %r6, %r7;
	setp.ne.s32 	%p257, %r5, %r6;
	add.s32 	%r1138, %r27, %r22;
	min.s32 	%r1139, %r14, %r13;
	selp.b32 	%r1140, %r14, %r1139, %p257;
	add.s32 	%r1141, %r1138, %r23;
	min.s32 	%r1142, %r15, %r1140;
	selp.b32 	%r1143, %r15, %r1142, %p256;
	add.s32 	%r1144, %r1141, %r24;
	min.s32 	%r1145, %r16, %r1143;
	selp.b32 	%r1146, %r16, %r1145, %p255;
	add.s32 	%r1147, %r1144, %r25;
	min.s32 	%r1148, %r17, %r1146;
	selp.b32 	%r1149, %r17, %r1148, %p254;
	add.s32 	%r1079, %r1147, %r26;
	min.s32 	%r1150, %r18, %r1149;
	selp.b32 	%r1084, %r18, %r1150, %p253;
	shr.u32 	%r28, %r1270, 5;
	// begin inline asm
	mov.u32 %r1077, %laneid;
	// end inline asm
	mov.b32 	%r1135, 1;
	mov.b32 	%r1136, 0;
	mov.b32 	%r1137, -1;
	// begin inline asm
	shfl.sync.up.b32 %r1078, %r1079, %r1135, %r1136, %r1137;
	// end inline asm
	// begin inline asm
	shfl.sync.up.b32 %r1083, %r1084, %r1135, %r1136, %r1137;
	// end inline asm
	setp.eq.s32 	%p258, %r1079, 0;
	min.s32 	%r1151, %r1084, %r1083;
	selp.b32 	%r1152, %r1151, %r1084, %p258;
	setp.lt.s32 	%p259, %r1077, 1;
	selp.b32 	%r1094, %r1084, %r1152, %p259;
	selp.b32 	%r1153, 0, %r1078, %p259;
	add.s32 	%r1089, %r1153, %r1079;
	mov.b32 	%r1095, 2;
	// begin inline asm
	shfl.sync.up.b32 %r1088, %r1089, %r1095, %r1136, %r1137;
	// end inline asm
	// begin inline asm
	shfl.sync.up.b32 %r1093, %r1094, %r1095, %r1136, %r1137;
	// end inline asm
	setp.eq.s32 	%p260, %r1089, 0;
	min.s32 	%r1154, %r1094, %r1093;
	selp.b32 	%r1155, %r1154, %r1094, %p260;
	setp.lt.s32 	%p261, %r1077, 2;
	selp.b32 	%r1104, %r1094, %r1155, %p261;
	selp.b32 	%r1156, 0, %r1088, %p261;
	add.s32 	%r1099, %r1156, %r1089;
	mov.b32 	%r1105, 4;
	// begin inline asm
	shfl.sync.up.b32 %r1098, %r1099, %r1105, %r1136, %r1137;
	// end inline asm
	// begin inline asm
	shfl.sync.up.b32 %r1103, %r1104, %r1105, %r1136, %r1137;
	// end inline asm
	setp.eq.s32 	%p262, %r1099, 0;
	min.s32 	%r1157, %r1104, %r1103;
	selp.b32 	%r1158, %r1157, %r1104, %p262;
	setp.lt.s32 	%p263, %r1077, 4;
	selp.b32 	%r1114, %r1104, %r1158, %p263;
	selp.b32 	%r1159, 0, %r1098, %p263;
	add.s32 	%r1109, %r1159, %r1099;
	mov.b32 	%r1115, 8;
	// begin inline asm
	shfl.sync.up.b32 %r1108, %r1109, %r1115, %r1136, %r1137;
	// end inline asm
	// begin inline asm
	shfl.sync.up.b32 %r1113, %r1114, %r1115, %r1136, %r1137;
	// end inline asm
	setp.eq.s32 	%p264, %r1109, 0;
	min.s32 	%r1160, %r1114, %r1113;
	selp.b32 	%r1161, %r1160, %r1114, %p264;
	setp.lt.s32 	%p265, %r1077, 8;
	selp.b32 	%r1124, %r1114, %r1161, %p265;
	selp.b32 	%r1162, 0, %r1108, %p265;
	add.s32 	%r1119, %r1162, %r1109;
	mov.b32 	%r1125, 16;
	// begin inline asm
	shfl.sync.up.b32 %r1118, %r1119, %r1125, %r1136, %r1137;
	// end inline asm
	// begin inline asm
	shfl.sync.up.b32 %r1123, %r1124, %r1125, %r1136, %r1137;
	// end inline asm
	setp.eq.s32 	%p266, %r1119, 0;
	min.s32 	%r1163, %r1124, %r1123;
	selp.b32 	%r30, %r1163, %r1124, %p266;
	setp.lt.s32 	%p267, %r1077, 16;
	selp.b32 	%r1134, %r1124, %r30, %p267;
	selp.b32 	%r1164, 0, %r1118, %p267;
	add.s32 	%r1129, %r1164, %r1119;
	// begin inline asm
	shfl.sync.up.b32 %r1254, %r1129, %r1135, %r1136, %r1137;
	// end inline asm
	// begin inline asm
	shfl.sync.up.b32 %r1253, %r1134, %r1135, %r1136, %r1137;
	// end inline asm
	setp.ne.s32 	%p268, %r1077, 31;
	@%p268 bra 	$L__BB2_9;
	shl.b32 	%r1165, %r28, 3;
	add.s32 	%r1167, %r797, %r1165;
	st.shared.v2.u32 	[%r1167], {%r1129, %r30};
$L__BB2_9:
	bar.sync 	0;
	ld.shared.v4.u32 	{%r1168, %r1169, %r1170, %r1171}, [_ZZN3cub18CUB_300001_SM_10006detail6reduce23DeviceReduceByKeyKernelINS1_13reduce_by_key10policy_hubI9CustomMiniiE10Policy1000EPiS9_S9_S9_S9_NS0_24ReduceByKeyScanTileStateIijLb1EEEN4cuda3std3__48equal_toIvEES6_jiEEvT0_T1_T2_T3_T4_T5_iT6_T7_T8_E12temp_storage];
	add.s32 	%r1172, %r1170, %r1168;
	setp.eq.s32 	%p269, %r1170, 0;
	min.s32 	%r1173, %r1171, %r1169;
	selp.b32 	%r1174, %r1173, %r1171, %p269;
	setp.eq.s32 	%p270, %r28, 2;
	selp.b32 	%r1175, %r1174, %r1169, %p270;
	selp.b32 	%r1176, %r1172, %r1168, %p270;
	ld.shared.v4.u32 	{%r1177, %r1178, %r1179, %r1180}, [_ZZN3cub18CUB_300001_SM_10006detail6reduce23DeviceReduceByKeyKernelINS1_13reduce_by_key10policy_hubI9CustomMiniiE10Policy1000EPiS9_S9_S9_S9_NS0_24ReduceByKeyScanTileStateIijLb1EEEN4cuda3std3__48equal_toIvEES6_jiEEvT0_T1_T2_T3_T4_T5_iT6_T7_T8_E12temp_storage+16];
	add.s32 	%r1181, %r1177, %r1172;
	setp.eq.s32 	%p271, %r1177, 0;
	min.s32 	%r1182, %r1178, %r1174;
	selp.b32 	%r1183, %r1182, %r1178, %p271;
	setp.eq.s32 	%p272, %r28, 3;
	selp.b32 	%r34, %r1183, %r1175, %p272;
	selp.b32 	%r35, %r1181, %r1176, %p272;
	add.s32 	%r1265, %r1179, %r1181;
	setp.eq.s32 	%p273, %r1179, 0;
	min.s32 	%r1184, %r1180, %r1183;
	selp.b32 	%r37, %r1184, %r1180, %p273;
	setp.lt.u32 	%p274, %r1270, 32;
	@%p274 bra 	$L__BB2_11;
	setp.eq.s32 	%p275, %r1254, 0;
	min.s32 	%r1185, %r1253, %r34;
	selp.b32 	%r1186, %r1185, %r1253, %p275;
	setp.eq.s32 	%p276, %r1077, 0;
	selp.b32 	%r1253, %r34, %r1186, %p276;
	selp.b32 	%r1187, 0, %r1254, %p276;
	add.s32 	%r1254, %r35, %r1187;
$L__BB2_11:
	setp.ne.s32 	%p277, %r8, %r9;
	setp.ne.s32 	%p278, %r7, %r8;
	setp.ne.s32 	%p279, %r6, %r7;
	setp.ne.s32 	%p280, %r5, %r6;
	setp.ne.s32 	%p281, %r1270, 0;
	setp.eq.s32 	%p282, %r1270, 0;
	min.s32 	%r1189, %r13, %r1253;
	selp.b32 	%r1261, %r13, %r1189, %p1;
	selp.b32 	%r1190, %r13, %r1261, %p282;
	min.s32 	%r1191, %r14, %r1190;
	selp.b32 	%r1260, %r14, %r1191, %p280;
	min.s32 	%r1192, %r15, %r1260;
	selp.b32 	%r1259, %r15, %r1192, %p279;
	min.s32 	%r1193, %r16, %r1259;
	selp.b32 	%r1258, %r16, %r1193, %p278;
	min.s32 	%r1194, %r17, %r1258;
	selp.b32 	%r1257, %r17, %r1194, %p277;
	mov.b32 	%r1266, 0;
	mov.u32 	%r1264, %r1254;
	@%p281 bra 	$L__BB2_36;
	mov.b64 	%rd119, {%r1265, %r37};
	add.s64 	%rd118, %rd5, 512;
	mov.b64 	%rd120, 101;
	// begin inline asm
	st.relaxed.gpu.v2.u64 [%rd118], {%rd119, %rd120};
	// end inline asm
	mov.b32 	%r1254, 0;
	mov.u32 	%r1261, %r13;
	mov.u32 	%r1266, %r1254;
	bra.uni 	$L__BB2_36;
$L__BB2_13:
	add.s32 	%r861, %r27, %r22;
	min.s32 	%r862, %r14, %r13;
	selp.b32 	%r863, %r14, %r862, %p179;
	add.s32 	%r864, %r861, %r23;
	min.s32 	%r865, %r15, %r863;
	selp.b32 	%r866, %r15, %r865, %p180;
	add.s32 	%r867, %r864, %r24;
	min.s32 	%r868, %r16, %r866;
	selp.b32 	%r869, %r16, %r868, %p181;
	add.s32 	%r870, %r867, %r25;
	min.s32 	%r871, %r17, %r869;
	selp.b32 	%r872, %r17, %r871, %p182;
	add.s32 	%r802, %r870, %r26;
	min.s32 	%r873, %r18, %r872;
	selp.b32 	%r807, %r18, %r873, %p183;
	shr.u32 	%r47, %r1270, 5;
	// begin inline asm
	mov.u32 %r800, %laneid;
	// end inline asm
	mov.b32 	%r858, 1;
	mov.b32 	%r859, 0;
	mov.b32 	%r860, -1;
	// begin inline asm
	shfl.sync.up.b32 %r801, %r802, %r858, %r859, %r860;
	// end inline asm
	// begin inline asm
	shfl.sync.up.b32 %r806, %r807, %r858, %r859, %r860;
	// end inline asm
	setp.eq.s32 	%p191, %r802, 0;
	min.s32 	%r874, %r807, %r806;
	selp.b32 	%r875, %r874, %r807, %p191;
	setp.lt.s32 	%p192, %r800, 1;
	selp.b32 	%r876, 0, %r801, %p192;
	add.s32 	%r812, %r876, %r802;
	selp.b32 	%r817, %r807, %r875, %p192;
	mov.b32 	%r818, 2;
	// begin inline asm
	shfl.sync.up.b32 %r811, %r812, %r818, %r859, %r860;
	// end inline asm
	// begin inline asm
	shfl.sync.up.b32 %r816, %r817, %r818, %r859, %r860;
	// end inline asm
	setp.eq.s32 	%p193, %r812, 0;
	min.s32 	%r877, %r817, %r816;
	selp.b32 	%r878, %r877, %r817, %p193;
	setp.lt.s32 	%p194, %r800, 2;
	selp.b32 	%r879, 0, %r811, %p194;
	add.s32 	%r822, %r879, %r812;
	selp.b32 	%r827, %r817, %r878, %p194;
	mov.b32 	%r828, 4;
	// begin inline asm
	shfl.sync.up.b32 %r821, %r822, %r828, %r859, %r860;
	// end inline asm
	// begin inline asm
	shfl.sync.up.b32 %r826, %r827, %r828, %r859, %r860;
	// end inline asm
	setp.eq.s32 	%p195, %r822, 0;
	min.s32 	%r880, %r827, %r826;
	selp.b32 	%r881, %r880, %r827, %p195;
	setp.lt.s32 	%p196, %r800, 4;
	selp.b32 	%r882, 0, %r821, %p196;
	add.s32 	%r832, %r882, %r822;
	selp.b32 	%r837, %r827, %r881, %p196;
	mov.b32 	%r838, 8;
	// begin inline asm
	shfl.sync.up.b32 %r831, %r832, %r838, %r859, %r860;
	// end inline asm
	// begin inline asm
	shfl.sync.up.b32 %r836, %r837, %r838, %r859, %r860;
	// end inline asm
	setp.eq.s32 	%p197, %r832, 0;
	min.s32 	%r883, %r837, %r836;
	selp.b32 	%r884, %r883, %r837, %p197;
	setp.lt.s32 	%p198, %r800, 8;
	selp.b32 	%r885, 0, %r831, %p198;
	add.s32 	%r842, %r885, %r832;
	selp.b32 	%r847, %r837, %r884, %p198;
	mov.b32 	%r848, 16;
	// begin inline asm
	shfl.sync.up.b32 %r841, %r842, %r848, %r859, %r860;
	// end inline asm
	// begin inline asm
	shfl.sync.up.b32 %r846, %r847, %r848, %r859, %r860;
	// end inline asm
	setp.eq.s32 	%p199, %r842, 0;
	min.s32 	%r886, %r847, %r846;
	selp.b32 	%r49, %r886, %r847, %p199;
	setp.lt.s32 	%p200, %r800, 16;
	selp.b32 	%r887, 0, %r841, %p200;
	add.s32 	%r852, %r887, %r842;
	selp.b32 	%r857, %r847, %r49, %p200;
	// begin inline asm
	shfl.sync.up.b32 %r1254, %r852, %r858, %r859, %r860;
	// end inline asm
	// begin inline asm
	shfl.sync.up.b32 %r1253, %r857, %r858, %r859, %r860;
	// end inline asm
	setp.ne.s32 	%p201, %r800, 31;
	@%p201 bra 	$L__BB2_15;
	shl.b32 	%r888, %r47, 3;
	mov.u32 	%r889, _ZZN3cub18CUB_300001_SM_10006detail6reduce23DeviceReduceByKeyKernelINS1_13reduce_by_key10policy_hubI9CustomMiniiE10Policy1000EPiS9_S9_S9_S9_NS0_24ReduceByKeyScanTileStateIijLb1EEEN4cuda3std3__48equal_toIvEES6_jiEEvT0_T1_T2_T3_T4_T5_iT6_T7_T8_E12temp_storage;
	add.s32 	%r890, %r889, %r888;
	st.shared.v2.u32 	[%r890], {%r852, %r49};
$L__BB2_15:
	bar.sync 	0;
	ld.shared.v4.u32 	{%r891, %r892, %r893, %r894}, [_ZZN3cub18CUB_300001_SM_10006detail6reduce23DeviceReduceByKeyKernelINS1_13reduce_by_key10policy_hubI9CustomMiniiE10Policy1000EPiS9_S9_S9_S9_NS0_24ReduceByKeyScanTileStateIijLb1EEEN4cuda3std3__48equal_toIvEES6_jiEEvT0_T1_T2_T3_T4_T5_iT6_T7_T8_E12temp_storage];
	add.s32 	%r895, %r893, %r891;
	setp.eq.s32 	%p202, %r893, 0;
	min.s32 	%r896, %r894, %r892;
	selp.b32 	%r897, %r896, %r894, %p202;
	setp.eq.s32 	%p203, %r47, 2;
	selp.b32 	%r898, %r895, %r891, %p203;
	selp.b32 	%r899, %r897, %r892, %p203;
	ld.shared.v4.u32 	{%r900, %r901, %r902, %r903}, [_ZZN3cub18CUB_300001_SM_10006detail6reduce23DeviceReduceByKeyKernelINS1_13reduce_by_key10policy_hubI9CustomMiniiE10Policy1000EPiS9_S9_S9_S9_NS0_24ReduceByKeyScanTileStateIijLb1EEEN4cuda3std3__48equal_toIvEES6_jiEEvT0_T1_T2_T3_T4_T5_iT6_T7_T8_E12temp_storage+16];
	add.s32 	%r904, %r900, %r895;
	setp.eq.s32 	%p204, %r900, 0;
	min.s32 	%r905, %r901, %r897;
	selp.b32 	%r906, %r905, %r901, %p204;
	setp.eq.s32 	%p205, %r47, 3;
	selp.b32 	%r53, %r904, %r898, %p205;
	selp.b32 	%r54, %r906, %r899, %p205;
	add.s32 	%r55, %r902, %r904;
	setp.eq.s32 	%p206, %r902, 0;
	min.s32 	%r907, %r903, %r906;
	selp.b32 	%r56, %r907, %r903, %p206;
	setp.lt.u32 	%p207, %r1270, 32;
	@%p207 bra 	$L__BB2_17;
	setp.eq.s32 	%p208, %r1254, 0;
	min.s32 	%r908, %r1253, %r54;
	selp.b32 	%r909, %r908, %r1253, %p208;
	setp.eq.s32 	%p209, %r800, 0;
	selp.b32 	%r1253, %r54, %r909, %p209;
	selp.b32 	%r910, 0, %r1254, %p209;
	add.s32 	%r1254, %r53, %r910;
	bra.uni 	$L__BB2_33;
$L__BB2_17:
	setp.ne.s32 	%p210, %r1270, 0;
	mul.wide.s32 	%rd101, %r1, 16;
	add.s64 	%rd7, %rd5, %rd101;
	@%p210 bra 	$L__BB2_19;
	st.shared.u32 	[_ZZN3cub18CUB_300001_SM_10006detail6reduce23DeviceReduceByKeyKernelINS1_13reduce_by_key10policy_hubI9CustomMiniiE10Policy1000EPiS9_S9_S9_S9_NS0_24ReduceByKeyScanTileStateIijLb1EEEN4cuda3std3__48equal_toIvEES6_jiEEvT0_T1_T2_T3_T4_T5_iT6_T7_T8_E12temp_storage+84], %r55;
	st.shared.u32 	[_ZZN3cub18CUB_300001_SM_10006detail6reduce23DeviceReduceByKeyKernelINS1_13reduce_by_key10policy_hubI9CustomMiniiE10Policy1000EPiS9_S9_S9_S9_NS0_24ReduceByKeyScanTileStateIijLb1EEEN4cuda3std3__48equal_toIvEES6_jiEEvT0_T1_T2_T3_T4_T5_iT6_T7_T8_E12temp_storage+88], %r56;
	mov.b64 	%rd103, {%r55, %r56};
	add.s64 	%rd102, %rd7, 512;
	mov.b64 	%rd104, 100;
	// begin inline asm
	st.relaxed.gpu.v2.u64 [%rd102], {%rd103, %rd104};
	// end inline asm
$L__BB2_19:
	not.b32 	%r911, %r1270;
	add.s32 	%r1252, %r1, %r911;
	mov.u32 	%r912, %nctaid.x;
	setp.gt.u32 	%p211, %r912, 499;
	@%p211 bra 	$L__BB2_21;
	membar.cta;
	bra.uni 	$L__BB2_22;
$L__BB2_21:
	mov.b32 	%r913, 450;
	// begin inline asm
	nanosleep.u32 %r913;
	// end inline asm
$L__BB2_22:
	mul.wide.s32 	%rd105, %r1252, 16;
	add.s64 	%rd106, %rd5, %rd105;
	add.s64 	%rd8, %rd106, 512;
$L__BB2_23:
	// begin inline asm
	ld.relaxed.gpu.v2.u64 {%rd107, %rd154}, [%rd8];
	// end inline asm
	setp.eq.s64 	%p212, %rd154, 99;
	mov.b32 	%r914, -1;
	vote.sync.any.pred 	%p213, %p212, %r914;
	@%p213 bra 	$L__BB2_23;
	mov.b64 	{%r918, %r923}, %rd107;
	setp.eq.s64 	%p214, %rd154, 101;
	mov.b32 	%r966, -1;
	vote.sync.ballot.b32 	%r967, %p214, %r966;
	// begin inline asm
	mov.u32 %r916, %lanemask_ge;
	// end inline asm
	and.b32  	%r968, %r967, %r916;
	or.b32  	%r969, %r968, -2147483648;
	add.s32 	%r970, %r969, -1;
	not.b32 	%r971, %r969;
	and.b32  	%r972, %r971, %r970;
	popc.b32 	%r920, %r972;
	mov.b32 	%r924, 1;
	// begin inline asm
	shfl.sync.down.b32 %r917, %r918, %r924, %r920, %r966;
	// end inline asm
	// begin inline asm
	shfl.sync.down.b32 %r922, %r923, %r924, %r920, %r966;
	// end inline asm
	setp.lt.s32 	%p216, %r800, %r920;
	setp.eq.s32 	%p217, %r918, 0;
	min.s32 	%r973, %r923, %r922;
	selp.b32 	%r974, %r917, 0, %p216;
	add.s32 	%r928, %r974, %r918;
	selp.b32 	%r975, %r973, %r923, %p217;
	selp.b32 	%r933, %r975, %r923, %p216;
	mov.b32 	%r934, 2;
	// begin inline asm
	shfl.sync.down.b32 %r927, %r928, %r934, %r920, %r966;
	// end inline asm
	// begin inline asm
	shfl.sync.down.b32 %r932, %r933, %r934, %r920, %r966;
	// end inline asm
	add.s32 	%r61, %r800, 2;
	setp.gt.s32 	%p218, %r61, %r920;
	setp.eq.s32 	%p219, %r928, 0;
	min.s32 	%r976, %r933, %r932;
	selp.b32 	%r977, %r976, %r933, %p219;
	selp.b32 	%r978, 0, %r927, %p218;
	add.s32 	%r938, %r928, %r978;
	selp.b32 	%r943, %r933, %r977, %p218;
	mov.b32 	%r944, 4;
	// begin inline asm
	shfl.sync.down.b32 %r937, %r938, %r944, %r920, %r966;
	// end inline asm
	// begin inline asm
	shfl.sync.down.b32 %r942, %r943, %r944, %r920, %r966;
	// end inline asm
	add.s32 	%r62, %r800, 4;
	setp.gt.s32 	%p220, %r62, %r920;
	setp.eq.s32 	%p221, %r938, 0;
	min.s32 	%r979, %r943, %r942;
	selp.b32 	%r980, %r979, %r943, %p221;
	selp.b32 	%r981, 0, %r937, %p220;
	add.s32 	%r948, %r938, %r981;
	selp.b32 	%r953, %r943, %r980, %p220;
	mov.b32 	%r954, 8;
	// begin inline asm
	shfl.sync.down.b32 %r947, %r948, %r954, %r920, %r966;
	// end inline asm
	// begin inline asm
	shfl.sync.down.b32 %r952, %r953, %r954, %r920, %r966;
	// end inline asm
	add.s32 	%r63, %r800, 8;
	setp.gt.s32 	%p222, %r63, %r920;
	setp.eq.s32 	%p223, %r948, 0;
	min.s32 	%r982, %r953, %r952;
	selp.b32 	%r983, %r982, %r953, %p223;
	selp.b32 	%r984, 0, %r947, %p222;
	add.s32 	%r958, %r948, %r984;
	selp.b32 	%r963, %r953, %r983, %p222;
	mov.b32 	%r964, 16;
	// begin inline asm
	shfl.sync.down.b32 %r957, %r958, %r964, %r920, %r966;
	// end inline asm
	// begin inline asm
	shfl.sync.down.b32 %r962, %r963, %r964, %r920, %r966;
	// end inline asm
	add.s32 	%r64, %r800, 16;
	setp.gt.s32 	%p224, %r64, %r920;
	setp.eq.s32 	%p225, %r958, 0;
	min.s32 	%r985, %r963, %r962;
	selp.b32 	%r986, %r985, %r963, %p225;
	selp.b32 	%r987, 0, %r957, %p224;
	add.s32 	%r1251, %r987, %r958;
	selp.b32 	%r1250, %r963, %r986, %p224;
	add.s64 	%rd11, %rd5, 512;
$L__BB2_25:
	setp.ne.s64 	%p226, %rd154, 101;
	mov.b32 	%r988, -1;
	vote.sync.all.pred 	%p227, %p226, %r988;
	not.pred 	%p228, %p227;
	@%p228 bra 	$L__BB2_29;
	mul.wide.s32 	%rd113, %r1252, 16;
	add.s64 	%rd114, %rd11, %rd113;
	add.s64 	%rd13, %rd114, -512;
$L__BB2_27:
	// begin inline asm
	ld.relaxed.gpu.v2.u64 {%rd115, %rd154}, [%rd13];
	// end inline asm
	setp.eq.s64 	%p238, %rd154, 99;
	mov.b32 	%r1001, -1;
	vote.sync.any.pred 	%p239, %p238, %r1001;
	@%p239 bra 	$L__BB2_27;
	mov.b64 	{%r1004, %r1009}, %rd115;
	setp.eq.s64 	%p240, %rd154, 101;
	mov.b32 	%r1052, -1;
	vote.sync.ballot.b32 	%r1053, %p240, %r1052;
	and.b32  	%r1054, %r1053, %r916;
	or.b32  	%r1055, %r1054, -2147483648;
	add.s32 	%r1056, %r1055, -1;
	not.b32 	%r1057, %r1055;
	and.b32  	%r1058, %r1057, %r1056;
	popc.b32 	%r1006, %r1058;
	mov.b32 	%r1010, 1;
	// begin inline asm
	shfl.sync.down.b32 %r1003, %r1004, %r1010, %r1006, %r1052;
	// end inline asm
	// begin inline asm
	shfl.sync.down.b32 %r1008, %r1009, %r1010, %r1006, %r1052;
	// end inline asm
	setp.lt.s32 	%p242, %r800, %r1006;
	setp.eq.s32 	%p243, %r1004, 0;
	min.s32 	%r1059, %r1009, %r1008;
	selp.b32 	%r1060, %r1003, 0, %p242;
	add.s32 	%r1014, %r1060, %r1004;
	selp.b32 	%r1061, %r1059, %r1009, %p243;
	selp.b32 	%r1019, %r1061, %r1009, %p242;
	mov.b32 	%r1020, 2;
	// begin inline asm
	shfl.sync.down.b32 %r1013, %r1014, %r1020, %r1006, %r1052;
	// end inline asm
	// begin inline asm
	shfl.sync.down.b32 %r1018, %r1019, %r1020, %r1006, %r1052;
	// end inline asm
	setp.gt.s32 	%p244, %r61, %r1006;
	setp.eq.s32 	%p245, %r1014, 0;
	min.s32 	%r1062, %r1019, %r1018;
	selp.b32 	%r1063, %r1062, %r1019, %p245;
	selp.b32 	%r1064, 0, %r1013, %p244;
	add.s32 	%r1024, %r1014, %r1064;
	selp.b32 	%r1029, %r1019, %r1063, %p244;
	mov.b32 	%r1030, 4;
	// begin inline asm
	shfl.sync.down.b32 %r1023, %r1024, %r1030, %r1006, %r1052;
	// end inline asm
	// begin inline asm
	shfl.sync.down.b32 %r1028, %r1029, %r1030, %r1006, %r1052;
	// end inline asm
	setp.gt.s32 	%p246, %r62, %r1006;
	setp.eq.s32 	%p247, %r1024, 0;
	min.s32 	%r1065, %r1029, %r1028;
	selp.b32 	%r1066, %r1065, %r1029, %p247;
	selp.b32 	%r1067, 0, %r1023, %p246;
	add.s32 	%r1034, %r1024, %r1067;
	selp.b32 	%r1039, %r1029, %r1066, %p246;
	mov.b32 	%r1040, 8;
	// begin inline asm
	shfl.sync.down.b32 %r1033, %r1034, %r1040, %r1006, %r1052;
	// end inline asm
	// begin inline asm
	shfl.sync.down.b32 %r1038, %r1039, %r1040, %r1006, %r1052;
	// end inline asm
	setp.gt.s32 	%p248, %r63, %r1006;
	setp.eq.s32 	%p249, %r1034, 0;
	min.s32 	%r1068, %r1039, %r1038;
	selp.b32 	%r1069, %r1068, %r1039, %p249;
	selp.b32 	%r1070, 0, %r1033, %p248;
	add.s32 	%r1044, %r1034, %r1070;
	selp.b32 	%r1049, %r1039, %r1069, %p248;
	mov.b32 	%r1050, 16;
	// begin inline asm
	shfl.sync.down.b32 %r1043, %r1044, %r1050, %r1006, %r1052;
	// end inline asm
	// begin inline asm
	shfl.sync.down.b32 %r1048, %r1049, %r1050, %r1006, %r1052;
	// end inline asm
	setp.gt.s32 	%p250, %r64, %r1006;
	setp.eq.s32 	%p251, %r1044, 0;
	min.s32 	%r1071, %r1049, %r1048;
	selp.b32 	%r1072, %r1071, %r1049, %p251;
	selp.b32 	%r1073, 0, %r1043, %p250;
	selp.b32 	%r1074, %r1049, %r1072, %p250;
	add.s32 	%r1075, %r1073, %r1251;
	add.s32 	%r70, %r1075, %r1044;
	setp.eq.s32 	%p252, %r1251, 0;
	min.s32 	%r1076, %r1250, %r1074;
	selp.b32 	%r1250, %r1076, %r1250, %p252;
	add.s32 	%r1252, %r1252, -32;
	mov.u32 	%r1251, %r70;
	bra.uni 	$L__BB2_25;
$L__BB2_29:
	setp.ne.s32 	%p229, %r1270, 0;
	@%p229 bra 	$L__BB2_31;
	add.s32 	%r990, %r1251, %r55;
	setp.eq.s32 	%p230, %r55, 0;
	min.s32 	%r991, %r56, %r1250;
	selp.b32 	%r992, %r991, %r56, %p230;
	mov.b64 	%rd111, {%r990, %r992};
	add.s64 	%rd110, %rd7, 512;
	mov.b64 	%rd112, 101;
	// begin inline asm
	st.relaxed.gpu.v2.u64 [%rd110], {%rd111, %rd112};
	// end inline asm
	st.shared.u32 	[_ZZN3cub18CUB_300001_SM_10006detail6reduce23DeviceReduceByKeyKernelINS1_13reduce_by_key10policy_hubI9CustomMiniiE10Policy1000EPiS9_S9_S9_S9_NS0_24ReduceByKeyScanTileStateIijLb1EEEN4cuda3std3__48equal_toIvEES6_jiEEvT0_T1_T2_T3_T4_T5_iT6_T7_T8_E12temp_storage+68], %r1251;
	st.shared.v2.u32 	[_ZZN3cub18CUB_300001_SM_10006detail6reduce23DeviceReduceByKeyKernelINS1_13reduce_by_key10policy_hubI9CustomMiniiE10Policy1000EPiS9_S9_S9_S9_NS0_24ReduceByKeyScanTileStateIijLb1EEEN4cuda3std3__48equal_toIvEES6_jiEEvT0_T1_T2_T3_T4_T5_iT6_T7_T8_E12temp_storage+72], {%r1250, %r990};
	st.shared.u32 	[_ZZN3cub18CUB_300001_SM_10006detail6reduce23DeviceReduceByKeyKernelINS1_13reduce_by_key10policy_hubI9CustomMiniiE10Policy1000EPiS9_S9_S9_S9_NS0_24ReduceByKeyScanTileStateIijLb1EEEN4cuda3std3__48equal_toIvEES6_jiEEvT0_T1_T2_T3_T4_T5_iT6_T7_T8_E12temp_storage+80], %r992;
$L__BB2_31:
	setp.ne.s32 	%p231, %r800, 0;
	@%p231 bra 	$L__BB2_33;
	st.shared.u32 	[_ZZN3cub18CUB_300001_SM_10006detail6reduce23DeviceReduceByKeyKernelINS1_13reduce_by_key10policy_hubI9CustomMiniiE10Policy1000EPiS9_S9_S9_S9_NS0_24ReduceByKeyScanTileStateIijLb1EEEN4cuda3std3__48equal_toIvEES6_jiEEvT0_T1_T2_T3_T4_T5_iT6_T7_T8_E12temp_storage+36], %r1251;
	st.shared.u32 	[_ZZN3cub18CUB_300001_SM_10006detail6reduce23DeviceReduceByKeyKernelINS1_13reduce_by_key10policy_hubI9CustomMiniiE10Policy1000EPiS9_S9_S9_S9_NS0_24ReduceByKeyScanTileStateIijLb1EEEN4cuda3std3__48equal_toIvEES6_jiEEvT0_T1_T2_T3_T4_T5_iT6_T7_T8_E12temp_storage+40], %r1250;
	mov.u32 	%r1253, %r1250;
	mov.u32 	%r1254, %r1251;
$L__BB2_33:
	setp.eq.s32 	%p232, %r1270, 0;
	bar.sync 	0;
	@%p232 bra 	$L__BB2_35;
	ld.shared.u32 	%r993, [_ZZN3cub18CUB_300001_SM_10006detail6reduce23DeviceReduceByKeyKernelINS1_13reduce_by_key10policy_hubI9CustomMiniiE10Policy1000EPiS9_S9_S9_S9_NS0_24ReduceByKeyScanTileStateIijLb1EEEN4cuda3std3__48equal_toIvEES6_jiEEvT0_T1_T2_T3_T4_T5_iT6_T7_T8_E12temp_storage+40];
	ld.shared.u32 	%r994, [_ZZN3cub18CUB_300001_SM_10006detail6reduce23DeviceReduceByKeyKernelINS1_13reduce_by_key10policy_hubI9CustomMiniiE10Policy1000EPiS9_S9_S9_S9_NS0_24ReduceByKeyScanTileStateIijLb1EEEN4cuda3std3__48equal_toIvEES6_jiEEvT0_T1_T2_T3_T4_T5_iT6_T7_T8_E12temp_storage+36];
	add.s32 	%r75, %r994, %r1254;
	setp.eq.s32 	%p233, %r1254, 0;
	min.s32 	%r995, %r1253, %r993;
	selp.b32 	%r1253, %r995, %r1253, %p233;
	mov.u32 	%r1254, %r75;
$L__BB2_35:
	setp.ne.s32 	%p234, %r8, %r9;
	setp.ne.s32 	%p235, %r7, %r8;
	setp.ne.s32 	%p236, %r6, %r7;
	setp.ne.s32 	%p237, %r5, %r6;
	min.s32 	%r996, %r13, %r1253;
	selp.b32 	%r1261, %r13, %r996, %p1;
	min.s32 	%r997, %r14, %r1261;
	selp.b32 	%r1260, %r14, %r997, %p237;
	min.s32 	%r998, %r15, %r1260;
	selp.b32 	%r1259, %r15, %r998, %p236;
	min.s32 	%r999, %r16, %r1259;
	selp.b32 	%r1258, %r16, %r999, %p235;
	min.s32 	%r1000, %r17, %r1258;
	selp.b32 	%r1257, %r17, %r1000, %p234;
	ld.shared.u32 	%r1265, [_ZZN3cub18CUB_300001_SM_10006detail6reduce23DeviceReduceByKeyKernelINS1_13reduce_by_key10policy_hubI9CustomMiniiE10Policy1000EPiS9_S9_S9_S9_NS0_24ReduceByKeyScanTileStateIijLb1EEEN4cuda3std3__48equal_toIvEES6_jiEEvT0_T1_T2_T3_T4_T5_iT6_T7_T8_E12temp_storage+84];
	ld.shared.u32 	%r1266, [_ZZN3cub18CUB_300001_SM_10006detail6reduce23DeviceReduceByKeyKernelINS1_13reduce_by_key10policy_hubI9CustomMiniiE10Policy1000EPiS9_S9_S9_S9_NS0_24ReduceByKeyScanTileStateIijLb1EEEN4cuda3std3__48equal_toIvEES6_jiEEvT0_T1_T2_T3_T4_T5_iT6_T7_T8_E12temp_storage+68];
	mov.u32 	%r1264, %r1254;
$L__BB2_36:
	add.s32 	%r96, %r1254, %r27;
	add.s32 	%r97, %r96, %r22;
	add.s32 	%r98, %r97, %r23;
	add.s32 	%r99, %r98, %r24;
	add.s32 	%r100, %r99, %r25;
	setp.lt.u32 	%p283, %r1265, 129;
	@%p283 bra 	$L__BB2_56;
	bar.sync 	0;
	not.pred 	%p290, %p1;
	@%p290 bra 	$L__BB2_39;
	sub.s32 	%r1196, %r1264, %r1266;
	shl.b32 	%r1197, %r1196, 3;
	mov.u32 	%r1198, _ZZN3cub18CUB_300001_SM_10006detail6reduce23DeviceReduceByKeyKernelINS1_13reduce_by_key10policy_hubI9CustomMiniiE10Policy1000EPiS9_S9_S9_S9_NS0_24ReduceByKeyScanTileStateIijLb1EEEN4cuda3std3__48equal_toIvEES6_jiEEvT0_T1_T2_T3_T4_T5_iT6_T7_T8_E12temp_storage;
	add.s32 	%r1199, %r1198, %r1197;
	st.shared.v2.u32 	[%r1199], {%r1246, %r1253};
$L__BB2_39:
	setp.eq.s32 	%p291, %r5, %r6;
	@%p291 bra 	$L__BB2_41;
	sub.s32 	%r1200, %r96, %r1266;
	shl.b32 	%r1201, %r1200, 3;
	mov.u32 	%r1202, _ZZN3cub18CUB_300001_SM_10006detail6reduce23DeviceReduceByKeyKernelINS1_13reduce_by_key10policy_hubI9CustomMiniiE10Policy1000EPiS9_S9_S9_S9_NS0_24ReduceByKeyScanTileStateIijLb1EEEN4cuda3std3__48equal_toIvEES6_jiEEvT0_T1_T2_T3_T4_T5_iT6_T7_T8_E12temp_storage;
	add.s32 	%r1203, %r1202, %r1201;
	st.shared.v2.u32 	[%r1203], {%r5, %r1261};
$L__BB2_41:
	setp.eq.s32 	%p292, %r6, %r7;
	@%p292 bra 	$L__BB2_43;
	sub.s32 	%r1204, %r97, %r1266;
	shl.b32 	%r1205, %r1204, 3;
	mov.u32 	%r1206, _ZZN3cub18CUB_300001_SM_10006detail6reduce23DeviceReduceByKeyKernelINS1_13reduce_by_key10policy_hubI9CustomMiniiE10Policy1000EPiS9_S9_S9_S9_NS0_24ReduceByKeyScanTileStateIijLb1EEEN4cuda3std3__48equal_toIvEES6_jiEEvT0_T1_T2_T3_T4_T5_iT6_T7_T8_E12temp_storage;
	add.s32 	%r1207, %r1206, %r1205;
	st.shared.v2.u32 	[%r1207], {%r6, %r1260};
$L__BB2_43:
	setp.eq.s32 	%p293, %r7, %r8;
	@%p293 bra 	$L__BB2_45;
	sub.s32 	%r1208, %r98, %r1266;
	shl.b32 	%r1209, %r1208, 3;
	mov.u32 	%r1210, _ZZN3cub18CUB_300001_SM_10006detail6reduce23DeviceReduceByKeyKernelINS1_13reduce_by_key10policy_hubI9CustomMiniiE10Policy1000EPiS9_S9_S9_S9_NS0_24ReduceByKeyScanTileStateIijLb1EEEN4cuda3std3__48equal_toIvEES6_jiEEvT0_T1_T2_T3_T4_T5_iT6_T7_T8_E12temp_storage;
	add.s32 	%r1211, %r1210, %r1209;
	st.shared.v2.u32 	[%r1211], {%r7, %r1259};
$L__BB2_45:
	setp.eq.s32 	%p294, %r8, %r9;
	@%p294 bra 	$L__BB2_47;
	sub.s32 	%r1212, %r99, %r1266;
	shl.b32 	%r1213, %r1212, 3;
	mov.u32 	%r1214, _ZZN3cub18CUB_300001_SM_10006detail6reduce23DeviceReduceByKeyKernelINS1_13reduce_by_key10policy_hubI9CustomMiniiE10Policy1000EPiS9_S9_S9_S9_NS0_24ReduceByKeyScanTileStateIijLb1EEEN4cuda3std3__48equal_toIvEES6_jiEEvT0_T1_T2_T3_T4_T5_iT6_T7_T8_E12temp_storage;
	add.s32 	%r1215, %r1214, %r1213;
	st.shared.v2.u32 	[%r1215], {%r8, %r1258};
$L__BB2_47:
	setp.eq.s32 	%p295, %r9, %r10;
	@%p295 bra 	$L__BB2_49;
	sub.s32 	%r1216, %r100, %r1266;
	shl.b32 	%r1217, %r1216, 3;
	mov.u32 	%r1218, _ZZN3cub18CUB_300001_SM_10006detail6reduce23DeviceReduceByKeyKernelINS1_13reduce_by_key10policy_hubI9CustomMiniiE10Policy1000EPiS9_S9_S9_S9_NS0_24ReduceByKeyScanTileStateIijLb1EEEN4cuda3std3__48equal_toIvEES6_jiEEvT0_T1_T2_T3_T4_T5_iT6_T7_T8_E12temp_storage;
	add.s32 	%r1219, %r1218, %r1217;
	st.shared.v2.u32 	[%r1219], {%r9, %r1257};
$L__BB2_49:
	bar.sync 	0;
	setp.ge.u32 	%p296, %r1270, %r1265;
	@%p296 bra 	$L__BB2_163;
	not.b32 	%r1220, %r1270;
	add.s32 	%r101, %r1265, %r1220;
	and.b32  	%r1221, %r101, 384;
	setp.eq.s32 	%p297, %r1221, 384;
	@%p297 bra 	$L__BB2_53;
	shr.u32 	%r1222, %r101, 7;
	add.s32 	%r1223, %r1222, 1;
	and.b32  	%r1224, %r1223, 3;
	add.s32 	%r1269, %r1270, %r1266;
	shl.b32 	%r1225, %r1270, 3;
	mov.u32 	%r1226, _ZZN3cub18CUB_300001_SM_10006detail6reduce23DeviceReduceByKeyKernelINS1_13reduce_by_key10policy_hubI9CustomMiniiE10Policy1000EPiS9_S9_S9_S9_NS0_24ReduceByKeyScanTileStateIijLb1EEEN4cuda3std3__48equal_toIvEES6_jiEEvT0_T1_T2_T3_T4_T5_iT6_T7_T8_E12temp_storage;
	add.s32 	%r1268, %r1226, %r1225;
	neg.s32 	%r1267, %r1224;
	shl.b32 	%r1227, %r1223, 7;
	and.b32  	%r1228, %r1227, 384;
	add.s32 	%r1270, %r1270, %r1228;
$L__BB2_52:
	.pragma "nounroll";
	ld.shared.v2.u32 	{%r1229, %r1230}, [%r1268];
	mul.wide.u32 	%rd139, %r1269, 4;
	add.s64 	%rd140, %rd3, %rd139;
	st.global.u32 	[%rd140], %r1229;
	add.s64 	%rd141, %rd2, %rd139;
	st.global.u32 	[%rd141], %r1230;
	add.s32 	%r1269, %r1269, 128;
	add.s32 	%r1268, %r1268, 1024;
	add.s32 	%r1267, %r1267, 1;
	setp.ne.s32 	%p298, %r1267, 0;
	@%p298 bra 	$L__BB2_52;
$L__BB2_53:
	setp.lt.u32 	%p299, %r101, 384;
	@%p299 bra 	$L__BB2_163;
	add.s32 	%r1273, %r1270, 256;
	add.s32 	%r1272, %r1266, %r1270;
	shl.b32 	%r1231, %r1270, 3;
	mov.u32 	%r1232, _ZZN3cub18CUB_300001_SM_10006detail6reduce23DeviceReduceByKeyKernelINS1_13reduce_by_key10policy_hubI9CustomMiniiE10Policy1000EPiS9_S9_S9_S9_NS0_24ReduceByKeyScanTileStateIijLb1EEEN4cuda3std3__48equal_toIvEES6_jiEEvT0_T1_T2_T3_T4_T5_iT6_T7_T8_E12temp_storage;
	add.s32 	%r1233, %r1231, %r1232;
	add.s32 	%r1271, %r1233, 2048;
$L__BB2_55:
	ld.shared.v2.u32 	{%r1234, %r1235}, [%r1271+-2048];
	mul.wide.u32 	%rd142, %r1272, 4;
	add.s64 	%rd143, %rd3, %rd142;
	st.global.u32 	[%rd143], %r1234;
	add.s64 	%rd144, %rd2, %rd142;
	st.global.u32 	[%rd144], %r1235;
	ld.shared.v2.u32 	{%r1236, %r1237}, [%r1271+-1024];
	add.s32 	%r1238, %r1272, 128;
	mul.wide.u32 	%rd145, %r1238, 4;
	add.s64 	%rd146, %rd3, %rd145;
	st.global.u32 	[%rd146], %r1236;
	add.s64 	%rd147, %rd2, %rd145;
	st.global.u32 	[%rd147], %r1237;
	ld.shared.v2.u32 	{%r1239, %r1240}, [%r1271];
	add.s32 	%r1241, %r1272, 256;
	mul.wide.u32 	%rd148, %r1241, 4;
	add.s64 	%rd149, %rd3, %rd148;
	st.global.u32 	[%rd149], %r1239;
	add.s64 	%rd150, %rd2, %rd148;
	st.global.u32 	[%rd150], %r1240;
	ld.shared.v2.u32 	{%r1242, %r1243}, [%r1271+1024];
	add.s32 	%r1244, %r1272, 384;
	mul.wide.u32 	%rd151, %r1244, 4;
	add.s64 	%rd152, %rd3, %rd151;
	st.global.u32 	[%rd152], %r1242;
	add.s64 	%rd153, %rd2, %rd151;
	st.global.u32 	[%rd153], %r1243;
	add.s32 	%r119, %r1273, 512;
	add.s32 	%r1245, %r1273, 256;
	add.s32 	%r1272, %r1272, 512;
	add.s32 	%r1271, %r1271, 4096;
	setp.lt.u32 	%p300, %r1245, %r1265;
	mov.u32 	%r1273, %r119;
	@%p300 bra 	$L__BB2_55;
	bra.uni 	$L__BB2_163;
$L__BB2_56:
	not.pred 	%p284, %p1;
	@%p284 bra 	$L__BB2_58;
	mul.wide.u32 	%rd121, %r1264, 4;
	add.s64 	%rd122, %rd3, %rd121;
	st.global.u32 	[%rd122], %r1246;
	add.s64 	%rd123, %rd2, %rd121;
	st.global.u32 	[%rd123], %r1253;
$L__BB2_58:
	setp.eq.s32 	%p285, %r5, %r6;
	@%p285 bra 	$L__BB2_60;
	mul.wide.u32 	%rd124, %r96, 4;
	add.s64 	%rd125, %rd3, %rd124;
	st.global.u32 	[%rd125], %r5;
	add.s64 	%rd126, %rd2, %rd124;
	st.global.u32 	[%rd126], %r1261;
$L__BB2_60:
	setp.eq.s32 	%p286, %r6, %r7;
	@%p286 bra 	$L__BB2_62;
	mul.wide.u32 	%rd127, %r97, 4;
	add.s64 	%rd128, %rd3, %rd127;
	st.global.u32 	[%rd128], %r6;
	add.s64 	%rd129, %rd2, %rd127;
	st.global.u32 	[%rd129], %r1260;
$L__BB2_62:
	setp.eq.s32 	%p287, %r7, %r8;
	@%p287 bra 	$L__BB2_64;
	mul.wide.u32 	%rd130, %r98, 4;
	add.s64 	%rd131, %rd3, %rd130;
	st.global.u32 	[%rd131], %r7;
	add.s64 	%rd132, %rd2, %rd130;
	st.global.u32 	[%rd132], %r1259;
$L__BB2_64:
	setp.eq.s32 	%p288, %r8, %r9;
	@%p288 bra 	$L__BB2_66;
	mul.wide.u32 	%rd133, %r99, 4;
	add.s64 	%rd134, %rd3, %rd133;
	st.global.u32 	[%rd134], %r8;
	add.s64 	%rd135, %rd2, %rd133;
	st.global.u32 	[%rd135], %r1258;
$L__BB2_66:
	setp.eq.s32 	%p289, %r9, %r10;
	@%p289 bra 	$L__BB2_163;
	mul.wide.u32 	%rd136, %r100, 4;
	add.s64 	%rd137, %rd3, %rd136;
	st.global.u32 	[%rd137], %r9;
	add.s64 	%rd138, %rd2, %rd136;
	st.global.u32 	[%rd138], %r1257;
	bra.uni 	$L__BB2_163;
$L__BB2_68:
	setp.eq.s32 	%p11, %r3, 0;
	@%p11 bra 	$L__BB2_163;
	cvt.u64.u32 	%rd33, %r2;
	mov.u32 	%r122, %tid.x;
	mul.lo.s32 	%r123, %r122, 6;
	setp.ge.u32 	%p12, %r123, %r3;
	cvt.u64.u32 	%rd34, %r123;
	add.s64 	%rd16, %rd34, %rd33;
	shl.b64 	%rd35, %rd16, 2;
	add.s64 	%rd17, %rd4, %rd35;
	@%p12 bra 	$L__BB2_71;
	ld.global.u32 	%r1274, [%rd17];
$L__BB2_71:
	add.s32 	%r126, %r123, 1;
	setp.ge.u32 	%p13, %r126, %r3;
	@%p13 bra 	$L__BB2_73;
	ld.global.u32 	%r1275, [%rd17+4];
$L__BB2_73:
	add.s32 	%r129, %r123, 2;
	setp.ge.u32 	%p14, %r129, %r3;
	@%p14 bra 	$L__BB2_75;
	ld.global.u32 	%r1276, [%rd17+8];
$L__BB2_75:
	add.s32 	%r132, %r123, 3;
	setp.ge.u32 	%p15, %r132, %r3;
	@%p15 bra 	$L__BB2_77;
	ld.global.u32 	%r1277, [%rd17+12];
$L__BB2_77:
	add.s32 	%r135, %r123, 4;
	setp.ge.u32 	%p16, %r135, %r3;
	@%p16 bra 	$L__BB2_79;
	ld.global.u32 	%r1278, [%rd17+16];
$L__BB2_79:
	add.s32 	%r138, %r123, 5;
	setp.ge.u32 	%p17, %r138, %r3;
	@%p17 bra 	$L__BB2_81;
	ld.global.u32 	%r1279, [%rd17+20];
$L__BB2_81:
	setp.ne.s32 	%p18, %r122, 0;
	@%p18 bra 	$L__BB2_84;
	setp.eq.s32 	%p19, %r1, 0;
	mov.u32 	%r1280, %r1274;
	@%p19 bra 	$L__BB2_84;
	add.s32 	%r274, %r2, -1;
	mul.wide.u32 	%rd36, %r274, 4;
	add.s64 	%rd37, %rd4, %rd36;
	ld.global.u32 	%r1280, [%rd37];
$L__BB2_84:
	setp.ge.u32 	%p20, %r123, %r3;
	bar.sync 	0;
	add.s64 	%rd18, %rd1, %rd35;
	@%p20 bra 	$L__BB2_86;
	ld.global.u32 	%r1281, [%rd18];
$L__BB2_86:
	setp.ge.u32 	%p21, %r126, %r3;
	@%p21 bra 	$L__BB2_88;
	ld.global.u32 	%r1282, [%rd18+4];
$L__BB2_88:
	setp.ge.u32 	%p22, %r129, %r3;
	@%p22 bra 	$L__BB2_90;
	ld.global.u32 	%r1283, [%rd18+8];
$L__BB2_90:
	setp.ge.u32 	%p23, %r132, %r3;
	@%p23 bra 	$L__BB2_92;
	ld.global.u32 	%r1284, [%rd18+12];
$L__BB2_92:
	setp.ge.u32 	%p24, %r135, %r3;
	@%p24 bra 	$L__BB2_94;
	ld.global.u32 	%r1285, [%rd18+16];
$L__BB2_94:
	setp.ge.u32 	%p25, %r138, %r3;
	@%p25 bra 	$L__BB2_96;
	ld.global.u32 	%r1286, [%rd18+20];
$L__BB2_96:
	setp.eq.s32 	%p26, %r122, 0;
	bar.sync 	0;
	shl.b32 	%r281, %r122, 2;
	mov.u32 	%r282, _ZZN3cub18CUB_300001_SM_10006detail6reduce23DeviceReduceByKeyKernelINS1_13reduce_by_key10policy_hubI9CustomMiniiE10Policy1000EPiS9_S9_S9_S9_NS0_24ReduceByKeyScanTileStateIijLb1EEEN4cuda3std3__48equal_toIvEES6_jiEEvT0_T1_T2_T3_T4_T5_iT6_T7_T8_E12temp_storage;
	add.s32 	%r283, %r282, %r281;
	add.s32 	%r155, %r283, 604;
	st.shared.u32 	[%r283+604], %r1279;
	bar.sync 	0;
	@%p26 bra 	$L__BB2_98;
	ld.shared.u32 	%r1280, [%r155+-4];
$L__BB2_98:
	setp.lt.u32 	%p27, %r138, %r3;
	setp.lt.u32 	%p28, %r135, %r3;
	setp.lt.u32 	%p29, %r132, %r3;
	setp.lt.u32 	%p30, %r129, %r3;
	setp.lt.u32 	%p31, %r126, %r3;
	setp.lt.u32 	%p32, %r123, %r3;
	setp.ne.s32 	%p33, %r1280, %r1274;
	setp.eq.s32 	%p34, %r123, %r3;
	selp.u32 	%r284, -1, 0, %p34;
	selp.u32 	%r285, -1, 0, %p33;
	selp.b32 	%r286, %r285, %r284, %p32;
	and.b32  	%r288, %r286, 1;
	setp.eq.b32 	%p35, %r288, 1;
	setp.ne.s32 	%p36, %r1274, %r1275;
	setp.eq.s32 	%p37, %r126, %r3;
	selp.u32 	%r289, -1, 0, %p37;
	selp.u32 	%r290, -1, 0, %p36;
	selp.b32 	%r291, %r290, %r289, %p31;
	and.b32  	%r158, %r291, 1;
	setp.eq.b32 	%p2, %r158, 1;
	setp.ne.s32 	%p38, %r1275, %r1276;
	setp.eq.s32 	%p39, %r129, %r3;
	selp.u32 	%r292, -1, 0, %p39;
	selp.u32 	%r293, -1, 0, %p38;
	selp.b32 	%r294, %r293, %r292, %p30;
	and.b32  	%r159, %r294, 1;
	setp.eq.b32 	%p3, %r159, 1;
	setp.ne.s32 	%p40, %r1276, %r1277;
	setp.eq.s32 	%p41, %r132, %r3;
	selp.u32 	%r295, -1, 0, %p41;
	selp.u32 	%r296, -1, 0, %p40;
	selp.b32 	%r297, %r296, %r295, %p29;
	and.b32  	%r160, %r297, 1;
	setp.eq.b32 	%p4, %r160, 1;
	setp.ne.s32 	%p42, %r1277, %r1278;
	setp.eq.s32 	%p43, %r135, %r3;
	selp.u32 	%r298, -1, 0, %p43;
	selp.u32 	%r299, -1, 0, %p42;
	selp.b32 	%r300, %r299, %r298, %p28;
	and.b32  	%r161, %r300, 1;
	setp.eq.b32 	%p5, %r161, 1;
	setp.ne.s32 	%p44, %r1278, %r1279;
	setp.eq.s32 	%p45, %r138, %r3;
	selp.u32 	%r301, -1, 0, %p45;
	selp.u32 	%r302, -1, 0, %p44;
	selp.b32 	%r303, %r302, %r301, %p27;
	and.b32  	%r162, %r303, 1;
	or.b32  	%r304, %r1, %r122;
	setp.ne.s32 	%p46, %r304, 0;
	and.pred  	%p6, %p46, %p35;
	selp.u32 	%r163, 1, 0, %p6;
	setp.ne.s32 	%p47, %r1, 0;
	@%p47 bra 	$L__BB2_104;
	add.s32 	%r659, %r163, %r158;
	min.s32 	%r660, %r1282, %r1281;
	selp.b32 	%r661, %r1282, %r660, %p2;
	add.s32 	%r662, %r659, %r159;
	min.s32 	%r663, %r1283, %r661;
	selp.b32 	%r664, %r1283, %r663, %p3;
	add.s32 	%r665, %r662, %r160;
	min.s32 	%r666, %r1284, %r664;
	selp.b32 	%r667, %r1284, %r666, %p4;
	add.s32 	%r668, %r665, %r161;
	min.s32 	%r669, %r1285, %r667;
	selp.b32 	%r670, %r1285, %r669, %p5;
	add.s32 	%r600, %r668, %r162;
	min.s32 	%r671, %r1286, %r670;
	mad.lo.s32 	%r672, %r122, 6, 5;
	setp.lt.u32 	%p118, %r672, %r3;
	setp.eq.s32 	%p120, %r672, %r3;
	selp.u32 	%r674, -1, 0, %p120;
	selp.b32 	%r675, %r302, %r674, %p118;
	and.b32  	%r676, %r675, 1;
	setp.eq.b32 	%p121, %r676, 1;
	selp.b32 	%r605, %r1286, %r671, %p121;
	shr.u32 	%r164, %r122, 5;
	// begin inline asm
	mov.u32 %r598, %laneid;
	// end inline asm
	mov.b32 	%r656, 1;
	mov.b32 	%r657, 0;
	mov.b32 	%r658, -1;
	// begin inline asm
	shfl.sync.up.b32 %r599, %r600, %r656, %r657, %r658;
	// end inline asm
	// begin inline asm
	shfl.sync.up.b32 %r604, %r605, %r656, %r657, %r658;
	// end inline asm
	setp.eq.s32 	%p122, %r600, 0;
	min.s32 	%r677, %r605, %r604;
	selp.b32 	%r678, %r677, %r605, %p122;
	setp.lt.s32 	%p123, %r598, 1;
	selp.b32 	%r679, 0, %r599, %p123;
	add.s32 	%r610, %r679, %r600;
	selp.b32 	%r615, %r605, %r678, %p123;
	mov.b32 	%r616, 2;
	// begin inline asm
	shfl.sync.up.b32 %r609, %r610, %r616, %r657, %r658;
	// end inline asm
	// begin inline asm
	shfl.sync.up.b32 %r614, %r615, %r616, %r657, %r658;
	// end inline asm
	setp.eq.s32 	%p124, %r610, 0;
	min.s32 	%r680, %r615, %r614;
	selp.b32 	%r681, %r680, %r615, %p124;
	setp.lt.s32 	%p125, %r598, 2;
	selp.b32 	%r682, 0, %r609, %p125;
	add.s32 	%r620, %r682, %r610;
	selp.b32 	%r625, %r615, %r681, %p125;
	mov.b32 	%r626, 4;
	// begin inline asm
	shfl.sync.up.b32 %r619, %r620, %r626, %r657, %r658;
	// end inline asm
	// begin inline asm
	shfl.sync.up.b32 %r624, %r625, %r626, %r657, %r658;
	// end inline asm
	setp.eq.s32 	%p126, %r620, 0;
	min.s32 	%r683, %r625, %r624;
	selp.b32 	%r684, %r683, %r625, %p126;
	setp.lt.s32 	%p127, %r598, 4;
	selp.b32 	%r685, 0, %r619, %p127;
	add.s32 	%r630, %r685, %r620;
	selp.b32 	%r635, %r625, %r684, %p127;
	mov.b32 	%r636, 8;
	// begin inline asm
	shfl.sync.up.b32 %r629, %r630, %r636, %r657, %r658;
	// end inline asm
	// begin inline asm
	shfl.sync.up.b32 %r634, %r635, %r636, %r657, %r658;
	// end inline asm
	setp.eq.s32 	%p128, %r630, 0;
	min.s32 	%r686, %r635, %r634;
	selp.b32 	%r687, %r686, %r635, %p128;
	setp.lt.s32 	%p129, %r598, 8;
	selp.b32 	%r688, 0, %r629, %p129;
	add.s32 	%r640, %r688, %r630;
	selp.b32 	%r645, %r635, %r687, %p129;
	mov.b32 	%r646, 16;
	// begin inline asm
	shfl.sync.up.b32 %r639, %r640, %r646, %r657, %r658;
	// end inline asm
	// begin inline asm
	shfl.sync.up.b32 %r644, %r645, %r646, %r657, %r658;
	// end inline asm
	setp.eq.s32 	%p130, %r640, 0;
	min.s32 	%r689, %r645, %r644;
	selp.b32 	%r166, %r689, %r645, %p130;
	setp.lt.s32 	%p131, %r598, 16;
	selp.b32 	%r690, 0, %r639, %p131;
	add.s32 	%r650, %r690, %r640;
	selp.b32 	%r655, %r645, %r166, %p131;
	// begin inline asm
	shfl.sync.up.b32 %r1293, %r650, %r656, %r657, %r658;
	// end inline asm
	// begin inline asm
	shfl.sync.up.b32 %r1294, %r655, %r656, %r657, %r658;
	// end inline asm
	setp.ne.s32 	%p132, %r598, 31;
	@%p132 bra 	$L__BB2_101;
	shl.b32 	%r691, %r164, 3;
	mov.u32 	%r692, _ZZN3cub18CUB_300001_SM_10006detail6reduce23DeviceReduceByKeyKernelINS1_13reduce_by_key10policy_hubI9CustomMiniiE10Policy1000EPiS9_S9_S9_S9_NS0_24ReduceByKeyScanTileStateIijLb1EEEN4cuda3std3__48equal_toIvEES6_jiEEvT0_T1_T2_T3_T4_T5_iT6_T7_T8_E12temp_storage;
	add.s32 	%r693, %r692, %r691;
	st.shared.v2.u32 	[%r693], {%r650, %r166};
$L__BB2_101:
	bar.sync 	0;
	ld.shared.v4.u32 	{%r694, %r695, %r696, %r697}, [_ZZN3cub18CUB_300001_SM_10006detail6reduce23DeviceReduceByKeyKernelINS1_13reduce_by_key10policy_hubI9CustomMiniiE10Policy1000EPiS9_S9_S9_S9_NS0_24ReduceByKeyScanTileStateIijLb1EEEN4cuda3std3__48equal_toIvEES6_jiEEvT0_T1_T2_T3_T4_T5_iT6_T7_T8_E12temp_storage];
	add.s32 	%r698, %r696, %r694;
	setp.eq.s32 	%p133, %r696, 0;
	min.s32 	%r699, %r697, %r695;
	selp.b32 	%r700, %r699, %r697, %p133;
	setp.eq.s32 	%p134, %r164, 2;
	selp.b32 	%r701, %r698, %r694, %p134;
	selp.b32 	%r702, %r700, %r695, %p134;
	ld.shared.v4.u32 	{%r703, %r704, %r705, %r706}, [_ZZN3cub18CUB_300001_SM_10006detail6reduce23DeviceReduceByKeyKernelINS1_13reduce_by_key10policy_hubI9CustomMiniiE10Policy1000EPiS9_S9_S9_S9_NS0_24ReduceByKeyScanTileStateIijLb1EEEN4cuda3std3__48equal_toIvEES6_jiEEvT0_T1_T2_T3_T4_T5_iT6_T7_T8_E12temp_storage+16];
	add.s32 	%r707, %r703, %r698;
	setp.eq.s32 	%p135, %r703, 0;
	min.s32 	%r708, %r704, %r700;
	selp.b32 	%r709, %r708, %r704, %p135;
	setp.eq.s32 	%p136, %r164, 3;
	selp.b32 	%r170, %r707, %r701, %p136;
	selp.b32 	%r171, %r709, %r702, %p136;
	add.s32 	%r1306, %r705, %r707;
	setp.eq.s32 	%p137, %r705, 0;
	min.s32 	%r710, %r706, %r709;
	selp.b32 	%r1305, %r710, %r706, %p137;
	setp.lt.u32 	%p138, %r122, 32;
	@%p138 bra 	$L__BB2_103;
	setp.eq.s32 	%p139, %r1293, 0;
	min.s32 	%r711, %r1294, %r171;
	selp.b32 	%r712, %r711, %r1294, %p139;
	setp.eq.s32 	%p140, %r598, 0;
	selp.b32 	%r713, 0, %r1293, %p140;
	add.s32 	%r1293, %r170, %r713;
	selp.b32 	%r1294, %r171, %r712, %p140;
$L__BB2_103:
	setp.eq.s32 	%p141, %r122, 0;
	min.s32 	%r715, %r1281, %r1294;
	selp.b32 	%r1299, 0, %r1293, %p141;
	selp.b32 	%r716, %r1281, %r715, %p6;
	selp.b32 	%r1300, %r1281, %r716, %p141;
	min.s32 	%r717, %r1282, %r1300;
	selp.b32 	%r1301, %r1282, %r717, %p2;
	min.s32 	%r718, %r1283, %r1301;
	selp.b32 	%r1302, %r1283, %r718, %p3;
	min.s32 	%r719, %r1284, %r1302;
	mad.lo.s32 	%r720, %r122, 6, 3;
	setp.lt.u32 	%p142, %r720, %r3;
	setp.ne.s32 	%p143, %r1276, %r1277;
	setp.eq.s32 	%p144, %r720, %r3;
	selp.u32 	%r721, -1, 0, %p143;
	selp.u32 	%r722, -1, 0, %p144;
	selp.b32 	%r723, %r721, %r722, %p142;
	and.b32  	%r724, %r723, 1;
	setp.eq.b32 	%p145, %r724, 1;
	selp.b32 	%r1303, %r1284, %r719, %p145;
	min.s32 	%r725, %r1285, %r1303;
	selp.b32 	%r1304, %r1285, %r725, %p5;
	mov.b32 	%r1307, 0;
	bra.uni 	$L__BB2_127;
$L__BB2_104:
	add.s32 	%r366, %r163, %r158;
	min.s32 	%r367, %r1282, %r1281;
	selp.b32 	%r368, %r1282, %r367, %p2;
	add.s32 	%r369, %r366, %r159;
	min.s32 	%r370, %r1283, %r368;
	selp.b32 	%r371, %r1283, %r370, %p3;
	add.s32 	%r372, %r369, %r160;
	min.s32 	%r373, %r1284, %r371;
	selp.b32 	%r374, %r1284, %r373, %p4;
	add.s32 	%r375, %r372, %r161;
	min.s32 	%r376, %r1285, %r374;
	selp.b32 	%r377, %r1285, %r376, %p5;
	add.s32 	%r307, %r375, %r162;
	min.s32 	%r378, %r1286, %r377;
	mad.lo.s32 	%r379, %r122, 6, 5;
	setp.lt.u32 	%p48, %r379, %r3;
	setp.ne.s32 	%p49, %r1278, %r1279;
	setp.eq.s32 	%p50, %r379, %r3;
	selp.u32 	%r380, -1, 0, %p49;
	selp.u32 	%r381, -1, 0, %p50;
	selp.b32 	%r382, %r380, %r381, %p48;
	and.b32  	%r383, %r382, 1;
	setp.eq.b32 	%p51, %r383, 1;
	selp.b32 	%r312, %r1286, %r378, %p51;
	shr.u32 	%r184, %r122, 5;
	// begin inline asm
	mov.u32 %r305, %laneid;
	// end inline asm
	mov.b32 	%r363, 1;
	mov.b32 	%r364, 0;
	mov.b32 	%r365, -1;
	// begin inline asm
	shfl.sync.up.b32 %r306, %r307, %r363, %r364, %r365;
	// end inline asm
	// begin inline asm
	shfl.sync.up.b32 %r311, %r312, %r363, %r364, %r365;
	// end inline asm
	setp.eq.s32 	%p52, %r307, 0;
	min.s32 	%r384, %r312, %r311;
	selp.b32 	%r385, %r384, %r312, %p52;
	setp.lt.s32 	%p53, %r305, 1;
	selp.b32 	%r386, 0, %r306, %p53;
	add.s32 	%r317, %r386, %r307;
	selp.b32 	%r322, %r312, %r385, %p53;
	mov.b32 	%r323, 2;
	// begin inline asm
	shfl.sync.up.b32 %r316, %r317, %r323, %r364, %r365;
	// end inline asm
	// begin inline asm
	shfl.sync.up.b32 %r321, %r322, %r323, %r364, %r365;
	// end inline asm
	setp.eq.s32 	%p54, %r317, 0;
	min.s32 	%r387, %r322, %r321;
	selp.b32 	%r388, %r387, %r322, %p54;
	setp.lt.s32 	%p55, %r305, 2;
	selp.b32 	%r389, 0, %r316, %p55;
	add.s32 	%r327, %r389, %r317;
	selp.b32 	%r332, %r322, %r388, %p55;
	mov.b32 	%r333, 4;
	// begin inline asm
	shfl.sync.up.b32 %r326, %r327, %r333, %r364, %r365;
	// end inline asm
	// begin inline asm
	shfl.sync.up.b32 %r331, %r332, %r333, %r364, %r365;
	// end inline asm
	setp.eq.s32 	%p56, %r327, 0;
	min.s32 	%r390, %r332, %r331;
	selp.b32 	%r391, %r390, %r332, %p56;
	setp.lt.s32 	%p57, %r305, 4;
	selp.b32 	%r392, 0, %r326, %p57;
	add.s32 	%r337, %r392, %r327;
	selp.b32 	%r342, %r332, %r391, %p57;
	mov.b32 	%r343, 8;
	// begin inline asm
	shfl.sync.up.b32 %r336, %r337, %r343, %r364, %r365;
	// end inline asm
	// begin inline asm
	shfl.sync.up.b32 %r341, %r342, %r343, %r364, %r365;
	// end inline asm
	setp.eq.s32 	%p58, %r337, 0;
	min.s32 	%r393, %r342, %r341;
	selp.b32 	%r394, %r393, %r342, %p58;
	setp.lt.s32 	%p59, %r305, 8;
	selp.b32 	%r395, 0, %r336, %p59;
	add.s32 	%r347, %r395, %r337;
	selp.b32 	%r352, %r342, %r394, %p59;
	mov.b32 	%r353, 16;
	// begin inline asm
	shfl.sync.up.b32 %r346, %r347, %r353, %r364, %r365;
	// end inline asm
	// begin inline asm
	shfl.sync.up.b32 %r351, %r352, %r353, %r364, %r365;
	// end inline asm
	setp.eq.s32 	%p60, %r347, 0;
	min.s32 	%r396, %r352, %r351;
	selp.b32 	%r186, %r396, %r352, %p60;
	setp.lt.s32 	%p61, %r305, 16;
	selp.b32 	%r397, 0, %r346, %p61;
	add.s32 	%r357, %r397, %r347;
	selp.b32 	%r362, %r352, %r186, %p61;
	// begin inline asm
	shfl.sync.up.b32 %r1293, %r357, %r363, %r364, %r365;
	// end inline asm
	// begin inline asm
	shfl.sync.up.b32 %r1294, %r362, %r363, %r364, %r365;
	// end inline asm
	setp.ne.s32 	%p62, %r305, 31;
	@%p62 bra 	$L__BB2_106;
	shl.b32 	%r398, %r184, 3;
	mov.u32 	%r399, _ZZN3cub18CUB_300001_SM_10006detail6reduce23DeviceReduceByKeyKernelINS1_13reduce_by_key10policy_hubI9CustomMiniiE10Policy1000EPiS9_S9_S9_S9_NS0_24ReduceByKeyScanTileStateIijLb1EEEN4cuda3std3__48equal_toIvEES6_jiEEvT0_T1_T2_T3_T4_T5_iT6_T7_T8_E12temp_storage;
	add.s32 	%r400, %r399, %r398;
	st.shared.v2.u32 	[%r400], {%r357, %r186};
$L__BB2_106:
	bar.sync 	0;
	ld.shared.v4.u32 	{%r401, %r402, %r403, %r404}, [_ZZN3cub18CUB_300001_SM_10006detail6reduce23DeviceReduceByKeyKernelINS1_13reduce_by_key10policy_hubI9CustomMiniiE10Policy1000EPiS9_S9_S9_S9_NS0_24ReduceByKeyScanTileStateIijLb1EEEN4cuda3std3__48equal_toIvEES6_jiEEvT0_T1_T2_T3_T4_T5_iT6_T7_T8_E12temp_storage];
	add.s32 	%r405, %r403, %r401;
	setp.eq.s32 	%p63, %r403, 0;
	min.s32 	%r406, %r404, %r402;
	selp.b32 	%r407, %r406, %r404, %p63;
	setp.eq.s32 	%p64, %r184, 2;
	selp.b32 	%r408, %r405, %r401, %p64;
	selp.b32 	%r409, %r407, %r402, %p64;
	ld.shared.v4.u32 	{%r410, %r411, %r412, %r413}, [_ZZN3cub18CUB_300001_SM_10006detail6reduce23DeviceReduceByKeyKernelINS1_13reduce_by_key10policy_hubI9CustomMiniiE10Policy1000EPiS9_S9_S9_S9_NS0_24ReduceByKeyScanTileStateIijLb1EEEN4cuda3std3__48equal_toIvEES6_jiEEvT0_T1_T2_T3_T4_T5_iT6_T7_T8_E12temp_storage+16];
	add.s32 	%r414, %r410, %r405;
	setp.eq.s32 	%p65, %r410, 0;
	min.s32 	%r415, %r411, %r407;
	selp.b32 	%r416, %r415, %r411, %p65;
	setp.eq.s32 	%p66, %r184, 3;
	selp.b32 	%r190, %r414, %r408, %p66;
	selp.b32 	%r191, %r416, %r409, %p66;
	add.s32 	%r192, %r412, %r414;
	setp.eq.s32 	%p67, %r412, 0;
	min.s32 	%r417, %r413, %r416;
	selp.b32 	%r193, %r417, %r413, %p67;
	setp.lt.u32 	%p68, %r122, 32;
	@%p68 bra 	$L__BB2_108;
	setp.eq.s32 	%p69, %r1293, 0;
	min.s32 	%r418, %r1294, %r191;
	selp.b32 	%r419, %r418, %r1294, %p69;
	setp.eq.s32 	%p70, %r305, 0;
	selp.b32 	%r420, 0, %r1293, %p70;
	add.s32 	%r1293, %r190, %r420;
	selp.b32 	%r1294, %r191, %r419, %p70;
	bra.uni 	$L__BB2_124;
$L__BB2_108:
	setp.ne.s32 	%p71, %r122, 0;
	mul.wide.s32 	%rd39, %r1, 16;
	add.s64 	%rd19, %rd5, %rd39;
	@%p71 bra 	$L__BB2_110;
	st.shared.u32 	[_ZZN3cub18CUB_300001_SM_10006detail6reduce23DeviceReduceByKeyKernelINS1_13reduce_by_key10policy_hubI9CustomMiniiE10Policy1000EPiS9_S9_S9_S9_NS0_24ReduceByKeyScanTileStateIijLb1EEEN4cuda3std3__48equal_toIvEES6_jiEEvT0_T1_T2_T3_T4_T5_iT6_T7_T8_E12temp_storage+84], %r192;
	st.shared.u32 	[_ZZN3cub18CUB_300001_SM_10006detail6reduce23DeviceReduceByKeyKernelINS1_13reduce_by_key10policy_hubI9CustomMiniiE10Policy1000EPiS9_S9_S9_S9_NS0_24ReduceByKeyScanTileStateIijLb1EEEN4cuda3std3__48equal_toIvEES6_jiEEvT0_T1_T2_T3_T4_T5_iT6_T7_T8_E12temp_storage+88], %r193;
	mov.b64 	%rd41, {%r192, %r193};
	add.s64 	%rd40, %rd19, 512;
	mov.b64 	%rd42, 100;
	// begin inline asm
	st.relaxed.gpu.v2.u64 [%rd40], {%rd41, %rd42};
	// end inline asm
$L__BB2_110:
	not.b32 	%r421, %r122;
	add.s32 	%r1292, %r1, %r421;
	mov.u32 	%r422, %nctaid.x;
	setp.gt.u32 	%p72, %r422, 499;
	@%p72 bra 	$L__BB2_112;
	membar.cta;
	bra.uni 	$L__BB2_113;
$L__BB2_112:
	mov.b32 	%r423, 450;
	// begin inline asm
	nanosleep.u32 %r423;
	// end inline asm
$L__BB2_113:
	mul.wide.s32 	%rd43, %r1292, 16;
	add.s64 	%rd44, %rd5, %rd43;
	add.s64 	%rd20, %rd44, 512;
$L__BB2_114:
	// begin inline asm
	ld.relaxed.gpu.v2.u64 {%rd45, %rd155}, [%rd20];
	// end inline asm
	setp.eq.s64 	%p73, %rd155, 99;
	mov.b32 	%r424, -1;
	vote.sync.any.pred 	%p74, %p73, %r424;
	@%p74 bra 	$L__BB2_114;
	mov.b64 	{%r428, %r433}, %rd45;
	setp.eq.s64 	%p75, %rd155, 101;
	mov.b32 	%r476, -1;
	vote.sync.ballot.b32 	%r477, %p75, %r476;
	// begin inline asm
	mov.u32 %r426, %lanemask_ge;
	// end inline asm
	and.b32  	%r478, %r477, %r426;
	or.b32  	%r479, %r478, -2147483648;
	add.s32 	%r480, %r479, -1;
	not.b32 	%r481, %r479;
	and.b32  	%r482, %r481, %r480;
	popc.b32 	%r430, %r482;
	mov.b32 	%r434, 1;
	// begin inline asm
	shfl.sync.down.b32 %r427, %r428, %r434, %r430, %r476;
	// end inline asm
	// begin inline asm
	shfl.sync.down.b32 %r432, %r433, %r434, %r430, %r476;
	// end inline asm
	setp.lt.s32 	%p77, %r305, %r430;
	setp.eq.s32 	%p78, %r428, 0;
	min.s32 	%r483, %r433, %r432;
	selp.b32 	%r484, %r427, 0, %p77;
	add.s32 	%r438, %r484, %r428;
	selp.b32 	%r485, %r483, %r433, %p78;
	selp.b32 	%r443, %r485, %r433, %p77;
	mov.b32 	%r444, 2;
	// begin inline asm
	shfl.sync.down.b32 %r437, %r438, %r444, %r430, %r476;
	// end inline asm
	// begin inline asm
	shfl.sync.down.b32 %r442, %r443, %r444, %r430, %r476;
	// end inline asm
	add.s32 	%r198, %r305, 2;
	setp.gt.s32 	%p79, %r198, %r430;
	setp.eq.s32 	%p80, %r438, 0;
	min.s32 	%r486, %r443, %r442;
	selp.b32 	%r487, %r486, %r443, %p80;
	selp.b32 	%r488, 0, %r437, %p79;
	add.s32 	%r448, %r438, %r488;
	selp.b32 	%r453, %r443, %r487, %p79;
	mov.b32 	%r454, 4;
	// begin inline asm
	shfl.sync.down.b32 %r447, %r448, %r454, %r430, %r476;
	// end inline asm
	// begin inline asm
	shfl.sync.down.b32 %r452, %r453, %r454, %r430, %r476;
	// end inline asm
	add.s32 	%r199, %r305, 4;
	setp.gt.s32 	%p81, %r199, %r430;
	setp.eq.s32 	%p82, %r448, 0;
	min.s32 	%r489, %r453, %r452;
	selp.b32 	%r490, %r489, %r453, %p82;
	selp.b32 	%r491, 0, %r447, %p81;
	add.s32 	%r458, %r448, %r491;
	selp.b32 	%r463, %r453, %r490, %p81;
	mov.b32 	%r464, 8;
	// begin inline asm
	shfl.sync.down.b32 %r457, %r458, %r464, %r430, %r476;
	// end inline asm
	// begin inline asm
	shfl.sync.down.b32 %r462, %r463, %r464, %r430, %r476;
	// end inline asm
	add.s32 	%r200, %r305, 8;
	setp.gt.s32 	%p83, %r200, %r430;
	setp.eq.s32 	%p84, %r458, 0;
	min.s32 	%r492, %r463, %r462;
	selp.b32 	%r493, %r492, %r463, %p84;
	selp.b32 	%r494, 0, %r457, %p83;
	add.s32 	%r468, %r458, %r494;
	selp.b32 	%r473, %r463, %r493, %p83;
	mov.b32 	%r474, 16;
	// begin inline asm
	shfl.sync.down.b32 %r467, %r468, %r474, %r430, %r476;
	// end inline asm
	// begin inline asm
	shfl.sync.down.b32 %r472, %r473, %r474, %r430, %r476;
	// end inline asm
	add.s32 	%r201, %r305, 16;
	setp.gt.s32 	%p85, %r201, %r430;
	setp.eq.s32 	%p86, %r468, 0;
	min.s32 	%r495, %r473, %r472;
	selp.b32 	%r496, %r495, %r473, %p86;
	selp.b32 	%r497, 0, %r467, %p85;
	add.s32 	%r1290, %r497, %r468;
	selp.b32 	%r1291, %r473, %r496, %p85;
	add.s64 	%rd23, %rd5, 512;
$L__BB2_116:
	setp.ne.s64 	%p87, %rd155, 101;
	mov.b32 	%r498, -1;
	vote.sync.all.pred 	%p88, %p87, %r498;
	not.pred 	%p89, %p88;
	@%p89 bra 	$L__BB2_120;
	mul.wide.s32 	%rd51, %r1292, 16;
	add.s64 	%rd52, %rd23, %rd51;
	add.s64 	%rd25, %rd52, -512;
$L__BB2_118:
	// begin inline asm
	ld.relaxed.gpu.v2.u64 {%rd53, %rd155}, [%rd25];
	// end inline asm
	setp.eq.s64 	%p103, %rd155, 99;
	mov.b32 	%r522, -1;
	vote.sync.any.pred 	%p104, %p103, %r522;
	@%p104 bra 	$L__BB2_118;
	mov.b64 	{%r525, %r530}, %rd53;
	setp.eq.s64 	%p105, %rd155, 101;
	mov.b32 	%r573, -1;
	vote.sync.ballot.b32 	%r574, %p105, %r573;
	and.b32  	%r575, %r574, %r426;
	or.b32  	%r576, %r575, -2147483648;
	add.s32 	%r577, %r576, -1;
	not.b32 	%r578, %r576;
	and.b32  	%r579, %r578, %r577;
	popc.b32 	%r527, %r579;
	mov.b32 	%r531, 1;
	// begin inline asm
	shfl.sync.down.b32 %r524, %r525, %r531, %r527, %r573;
	// end inline asm
	// begin inline asm
	shfl.sync.down.b32 %r529, %r530, %r531, %r527, %r573;
	// end inline asm
	setp.lt.s32 	%p107, %r305, %r527;
	setp.eq.s32 	%p108, %r525, 0;
	min.s32 	%r580, %r530, %r529;
	selp.b32 	%r581, %r524, 0, %p107;
	add.s32 	%r535, %r581, %r525;
	selp.b32 	%r582, %r580, %r530, %p108;
	selp.b32 	%r540, %r582, %r530, %p107;
	mov.b32 	%r541, 2;
	// begin inline asm
	shfl.sync.down.b32 %r534, %r535, %r541, %r527, %r573;
	// end inline asm
	// begin inline asm
	shfl.sync.down.b32 %r539, %r540, %r541, %r527, %r573;
	// end inline asm
	setp.gt.s32 	%p109, %r198, %r527;
	setp.eq.s32 	%p110, %r535, 0;
	min.s32 	%r583, %r540, %r539;
	selp.b32 	%r584, %r583, %r540, %p110;
	selp.b32 	%r585, 0, %r534, %p109;
	add.s32 	%r545, %r535, %r585;
	selp.b32 	%r550, %r540, %r584, %p109;
	mov.b32 	%r551, 4;
	// begin inline asm
	shfl.sync.down.b32 %r544, %r545, %r551, %r527, %r573;
	// end inline asm
	// begin inline asm
	shfl.sync.down.b32 %r549, %r550, %r551, %r527, %r573;
	// end inline asm
	setp.gt.s32 	%p111, %r199, %r527;
	setp.eq.s32 	%p112, %r545, 0;
	min.s32 	%r586, %r550, %r549;
	selp.b32 	%r587, %r586, %r550, %p112;
	selp.b32 	%r588, 0, %r544, %p111;
	add.s32 	%r555, %r545, %r588;
	selp.b32 	%r560, %r550, %r587, %p111;
	mov.b32 	%r561, 8;
	// begin inline asm
	shfl.sync.down.b32 %r554, %r555, %r561, %r527, %r573;
	// end inline asm
	// begin inline asm
	shfl.sync.down.b32 %r559, %r560, %r561, %r527, %r573;
	// end inline asm
	setp.gt.s32 	%p113, %r200, %r527;
	setp.eq.s32 	%p114, %r555, 0;
	min.s32 	%r589, %r560, %r559;
	selp.b32 	%r590, %r589, %r560, %p114;
	selp.b32 	%r591, 0, %r554, %p113;
	add.s32 	%r565, %r555, %r591;
	selp.b32 	%r570, %r560, %r590, %p113;
	mov.b32 	%r571, 16;
	// begin inline asm
	shfl.sync.down.b32 %r564, %r565, %r571, %r527, %r573;
	// end inline asm
	// begin inline asm
	shfl.sync.down.b32 %r569, %r570, %r571, %r527, %r573;
	// end inline asm
	setp.gt.s32 	%p115, %r201, %r527;
	setp.eq.s32 	%p116, %r565, 0;
	min.s32 	%r592, %r570, %r569;
	selp.b32 	%r593, %r592, %r570, %p116;
	selp.b32 	%r594, 0, %r564, %p115;
	selp.b32 	%r595, %r570, %r593, %p115;
	add.s32 	%r596, %r594, %r1290;
	add.s32 	%r207, %r596, %r565;
	setp.eq.s32 	%p117, %r1290, 0;
	min.s32 	%r597, %r1291, %r595;
	selp.b32 	%r1291, %r597, %r1291, %p117;
	add.s32 	%r1292, %r1292, -32;
	mov.u32 	%r1290, %r207;
	bra.uni 	$L__BB2_116;
$L__BB2_120:
	@%p71 bra 	$L__BB2_122;
	add.s32 	%r500, %r1290, %r192;
	setp.eq.s32 	%p91, %r192, 0;
	min.s32 	%r501, %r193, %r1291;
	selp.b32 	%r502, %r501, %r193, %p91;
	mov.b64 	%rd49, {%r500, %r502};
	add.s64 	%rd48, %rd19, 512;
	mov.b64 	%rd50, 101;
	// begin inline asm
	st.relaxed.gpu.v2.u64 [%rd48], {%rd49, %rd50};
	// end inline asm
	st.shared.u32 	[_ZZN3cub18CUB_300001_SM_10006detail6reduce23DeviceReduceByKeyKernelINS1_13reduce_by_key10policy_hubI9CustomMiniiE10Policy1000EPiS9_S9_S9_S9_NS0_24ReduceByKeyScanTileStateIijLb1EEEN4cuda3std3__48equal_toIvEES6_jiEEvT0_T1_T2_T3_T4_T5_iT6_T7_T8_E12temp_storage+68], %r1290;
	st.shared.v2.u32 	[_ZZN3cub18CUB_300001_SM_10006detail6reduce23DeviceReduceByKeyKernelINS1_13reduce_by_key10policy_hubI9CustomMiniiE10Policy1000EPiS9_S9_S9_S9_NS0_24ReduceByKeyScanTileStateIijLb1EEEN4cuda3std3__48equal_toIvEES6_jiEEvT0_T1_T2_T3_T4_T5_iT6_T7_T8_E12temp_storage+72], {%r1291, %r500};
	st.shared.u32 	[_ZZN3cub18CUB_300001_SM_10006detail6reduce23DeviceReduceByKeyKernelINS1_13reduce_by_key10policy_hubI9CustomMiniiE10Policy1000EPiS9_S9_S9_S9_NS0_24ReduceByKeyScanTileStateIijLb1EEEN4cuda3std3__48equal_toIvEES6_jiEEvT0_T1_T2_T3_T4_T5_iT6_T7_T8_E12temp_storage+80], %r502;
$L__BB2_122:
	setp.ne.s32 	%p92, %r305, 0;
	@%p92 bra 	$L__BB2_124;
	st.shared.u32 	[_ZZN3cub18CUB_300001_SM_10006detail6reduce23DeviceReduceByKeyKernelINS1_13reduce_by_key10policy_hubI9CustomMiniiE10Policy1000EPiS9_S9_S9_S9_NS0_24ReduceByKeyScanTileStateIijLb1EEEN4cuda3std3__48equal_toIvEES6_jiEEvT0_T1_T2_T3_T4_T5_iT6_T7_T8_E12temp_storage+36], %r1290;
	st.shared.u32 	[_ZZN3cub18CUB_300001_SM_10006detail6reduce23DeviceReduceByKeyKernelINS1_13reduce_by_key10policy_hubI9CustomMiniiE10Policy1000EPiS9_S9_S9_S9_NS0_24ReduceByKeyScanTileStateIijLb1EEEN4cuda3std3__48equal_toIvEES6_jiEEvT0_T1_T2_T3_T4_T5_iT6_T7_T8_E12temp_storage+40], %r1291;
	mov.u32 	%r1293, %r1290;
	mov.u32 	%r1294, %r1291;
$L__BB2_124:
	setp.eq.s32 	%p93, %r122, 0;
	bar.sync 	0;
	@%p93 bra 	$L__BB2_126;
	ld.shared.u32 	%r503, [_ZZN3cub18CUB_300001_SM_10006detail6reduce23DeviceReduceByKeyKernelINS1_13reduce_by_key10policy_hubI9CustomMiniiE10Policy1000EPiS9_S9_S9_S9_NS0_24ReduceByKeyScanTileStateIijLb1EEEN4cuda3std3__48equal_toIvEES6_jiEEvT0_T1_T2_T3_T4_T5_iT6_T7_T8_E12temp_storage+40];
	ld.shared.u32 	%r504, [_ZZN3cub18CUB_300001_SM_10006detail6reduce23DeviceReduceByKeyKernelINS1_13reduce_by_key10policy_hubI9CustomMiniiE10Policy1000EPiS9_S9_S9_S9_NS0_24ReduceByKeyScanTileStateIijLb1EEEN4cuda3std3__48equal_toIvEES6_jiEEvT0_T1_T2_T3_T4_T5_iT6_T7_T8_E12temp_storage+36];
	add.s32 	%r212, %r504, %r1293;
	setp.eq.s32 	%p94, %r1293, 0;
	min.s32 	%r505, %r1294, %r503;
	selp.b32 	%r1294, %r505, %r1294, %p94;
	mov.u32 	%r1293, %r212;
$L__BB2_126:
	min.s32 	%r506, %r1281, %r1294;
	selp.b32 	%r1300, %r1281, %r506, %p6;
	min.s32 	%r507, %r1282, %r1300;
	selp.b32 	%r1301, %r1282, %r507, %p2;
	min.s32 	%r508, %r1283, %r1301;
	mul.lo.s32 	%r509, %r122, 6;
	add.s32 	%r510, %r509, 2;
	setp.lt.u32 	%p95, %r510, %r3;
	setp.ne.s32 	%p96, %r1275, %r1276;
	setp.eq.s32 	%p97, %r510, %r3;
	selp.u32 	%r511, -1, 0, %p96;
	selp.u32 	%r512, -1, 0, %p97;
	selp.b32 	%r513, %r511, %r512, %p95;
	and.b32  	%r514, %r513, 1;
	setp.eq.b32 	%p98, %r514, 1;
	selp.b32 	%r1302, %r1283, %r508, %p98;
	min.s32 	%r515, %r1284, %r1302;
	add.s32 	%r516, %r509, 3;
	setp.lt.u32 	%p99, %r516, %r3;
	setp.ne.s32 	%p100, %r1276, %r1277;
	setp.eq.s32 	%p101, %r516, %r3;
	selp.u32 	%r517, -1, 0, %p100;
	selp.u32 	%r518, -1, 0, %p101;
	selp.b32 	%r519, %r517, %r518, %p99;
	and.b32  	%r520, %r519, 1;
	setp.eq.b32 	%p102, %r520, 1;
	selp.b32 	%r1303, %r1284, %r515, %p102;
	min.s32 	%r521, %r1285, %r1303;
	selp.b32 	%r1304, %r1285, %r521, %p5;
	ld.shared.v2.u32 	{%r1305, %r1306}, [_ZZN3cub18CUB_300001_SM_10006detail6reduce23DeviceReduceByKeyKernelINS1_13reduce_by_key10policy_hubI9CustomMiniiE10Policy1000EPiS9_S9_S9_S9_NS0_24ReduceByKeyScanTileStateIijLb1EEEN4cuda3std3__48equal_toIvEES6_jiEEvT0_T1_T2_T3_T4_T5_iT6_T7_T8_E12temp_storage+80];
	ld.shared.u32 	%r1307, [_ZZN3cub18CUB_300001_SM_10006detail6reduce23DeviceReduceByKeyKernelINS1_13reduce_by_key10policy_hubI9CustomMiniiE10Policy1000EPiS9_S9_S9_S9_NS0_24ReduceByKeyScanTileStateIijLb1EEEN4cuda3std3__48equal_toIvEES6_jiEEvT0_T1_T2_T3_T4_T5_iT6_T7_T8_E12temp_storage+68];
	mov.u32 	%r1299, %r1293;
$L__BB2_127:
	mul.lo.s32 	%r726, %r122, 6;
	add.s32 	%r727, %r726, 3;
	setp.lt.u32 	%p146, %r727, %r3;
	setp.ne.s32 	%p147, %r1276, %r1277;
	setp.eq.s32 	%p148, %r727, %r3;
	selp.u32 	%r728, -1, 0, %p147;
	selp.u32 	%r729, -1, 0, %p148;
	selp.b32 	%r730, %r728, %r729, %p146;
	and.b32  	%r731, %r730, 1;
	setp.eq.b32 	%p7, %r731, 1;
	add.s32 	%r732, %r726, 5;
	setp.lt.u32 	%p149, %r732, %r3;
	setp.ne.s32 	%p150, %r1278, %r1279;
	setp.eq.s32 	%p151, %r732, %r3;
	selp.u32 	%r733, -1, 0, %p150;
	selp.u32 	%r734, -1, 0, %p151;
	selp.b32 	%r735, %r733, %r734, %p149;
	and.b32  	%r736, %r735, 1;
	setp.eq.b32 	%p8, %r736, 1;
	add.s32 	%r235, %r1299, %r163;
	selp.u32 	%r737, 1, 0, %p2;
	add.s32 	%r236, %r235, %r737;
	add.s32 	%r738, %r726, 2;
	setp.lt.u32 	%p152, %r738, %r3;
	setp.ne.s32 	%p153, %r1275, %r1276;
	setp.eq.s32 	%p154, %r738, %r3;
	selp.u32 	%r739, -1, 0, %p153;
	selp.u32 	%r740, -1, 0, %p154;
	selp.b32 	%r741, %r739, %r740, %p152;
	and.b32  	%r742, %r741, 1;
	setp.eq.b32 	%p9, %r742, 1;
	add.s32 	%r237, %r236, %r742;
	add.s32 	%r238, %r237, %r160;
	add.s32 	%r239, %r238, %r161;
	setp.lt.u32 	%p155, %r1306, 129;
	@%p155 bra 	$L__BB2_147;
	bar.sync 	0;
	not.pred 	%p162, %p6;
	@%p162 bra 	$L__BB2_130;
	sub.s32 	%r743, %r1293, %r1307;
	shl.b32 	%r744, %r743, 3;
	mov.u32 	%r745, _ZZN3cub18CUB_300001_SM_10006detail6reduce23DeviceReduceByKeyKernelINS1_13reduce_by_key10policy_hubI9CustomMiniiE10Policy1000EPiS9_S9_S9_S9_NS0_24ReduceByKeyScanTileStateIijLb1EEEN4cuda3std3__48equal_toIvEES6_jiEEvT0_T1_T2_T3_T4_T5_iT6_T7_T8_E12temp_storage;
	add.s32 	%r746, %r745, %r744;
	st.shared.v2.u32 	[%r746], {%r1280, %r1294};
$L__BB2_130:
	not.pred 	%p163, %p2;
	@%p163 bra 	$L__BB2_132;
	sub.s32 	%r747, %r235, %r1307;
	shl.b32 	%r748, %r747, 3;
	mov.u32 	%r749, _ZZN3cub18CUB_300001_SM_10006detail6reduce23DeviceReduceByKeyKernelINS1_13reduce_by_key10policy_hubI9CustomMiniiE10Policy1000EPiS9_S9_S9_S9_NS0_24ReduceByKeyScanTileStateIijLb1EEEN4cuda3std3__48equal_toIvEES6_jiEEvT0_T1_T2_T3_T4_T5_iT6_T7_T8_E12temp_storage;
	add.s32 	%r750, %r749, %r748;
	st.shared.v2.u32 	[%r750], {%r1274, %r1300};
$L__BB2_132:
	not.pred 	%p164, %p9;
	@%p164 bra 	$L__BB2_134;
	sub.s32 	%r751, %r236, %r1307;
	shl.b32 	%r752, %r751, 3;
	mov.u32 	%r753, _ZZN3cub18CUB_300001_SM_10006detail6reduce23DeviceReduceByKeyKernelINS1_13reduce_by_key10policy_hubI9CustomMiniiE10Policy1000EPiS9_S9_S9_S9_NS0_24ReduceByKeyScanTileStateIijLb1EEEN4cuda3std3__48equal_toIvEES6_jiEEvT0_T1_T2_T3_T4_T5_iT6_T7_T8_E12temp_storage;
	add.s32 	%r754, %r753, %r752;
	st.shared.v2.u32 	[%r754], {%r1275, %r1301};
$L__BB2_134:
	not.pred 	%p165, %p7;
	@%p165 bra 	$L__BB2_136;
	sub.s32 	%r755, %r237, %r1307;
	shl.b32 	%r756, %r755, 3;
	mov.u32 	%r757, _ZZN3cub18CUB_300001_SM_10006detail6reduce23DeviceReduceByKeyKernelINS1_13reduce_by_key10policy_hubI9CustomMiniiE10Policy1000EPiS9_S9_S9_S9_NS0_24ReduceByKeyScanTileStateIijLb1EEEN4cuda3std3__48equal_toIvEES6_jiEEvT0_T1_T2_T3_T4_T5_iT6_T7_T8_E12temp_storage;
	add.s32 	%r758, %r757, %r756;
	st.shared.v2.u32 	[%r758], {%r1276, %r1302};
$L__BB2_136:
	not.pred 	%p166, %p5;
	@%p166 bra 	$L__BB2_138;
	sub.s32 	%r759, %r238, %r1307;
	shl.b32 	%r760, %r759, 3;
	mov.u32 	%r761, _ZZN3cub18CUB_300001_SM_10006detail6reduce23DeviceReduceByKeyKernelINS1_13reduce_by_key10policy_hubI9CustomMiniiE10Policy1000EPiS9_S9_S9_S9_NS0_24ReduceByKeyScanTileStateIijLb1EEEN4cuda3std3__48equal_toIvEES6_jiEEvT0_T1_T2_T3_T4_T5_iT6_T7_T8_E12temp_storage;
	add.s32 	%r762, %r761, %r760;
	st.shared.v2.u32 	[%r762], {%r1277, %r1303};
$L__BB2_138:
	not.pred 	%p167, %p8;
	@%p167 bra 	$L__BB2_140;
	sub.s32 	%r763, %r239, %r1307;
	shl.b32 	%r764, %r763, 3;
	mov.u32 	%r765, _ZZN3cub18CUB_300001_SM_10006detail6reduce23DeviceReduceByKeyKernelINS1_13reduce_by_key10policy_hubI9CustomMiniiE10Policy1000EPiS9_S9_S9_S9_NS0_24ReduceByKeyScanTileStateIijLb1EEEN4cuda3std3__48equal_toIvEES6_jiEEvT0_T1_T2_T3_T4_T5_iT6_T7_T8_E12temp_storage;
	add.s32 	%r766, %r765, %r764;
	st.shared.v2.u32 	[%r766], {%r1278, %r1304};
$L__BB2_140:
	bar.sync 	0;
	setp.ge.u32 	%p168, %r122, %r1306;
	@%p168 bra 	$L__BB2_159;
	not.b32 	%r767, %r122;
	add.s32 	%r240, %r1306, %r767;
	and.b32  	%r768, %r240, 384;
	setp.eq.s32 	%p169, %r768, 384;
	mov.u32 	%r1311, %r122;
	@%p169 bra 	$L__BB2_144;
	shr.u32 	%r769, %r240, 7;
	add.s32 	%r770, %r769, 1;
	and.b32  	%r771, %r770, 3;
	add.s32 	%r1310, %r122, %r1307;
	shl.b32 	%r772, %r122, 3;
	mov.u32 	%r773, _ZZN3cub18CUB_300001_SM_10006detail6reduce23DeviceReduceByKeyKernelINS1_13reduce_by_key10policy_hubI9CustomMiniiE10Policy1000EPiS9_S9_S9_S9_NS0_24ReduceByKeyScanTileStateIijLb1EEEN4cuda3std3__48equal_toIvEES6_jiEEvT0_T1_T2_T3_T4_T5_iT6_T7_T8_E12temp_storage;
	add.s32 	%r1309, %r773, %r772;
	neg.s32 	%r1308, %r771;
	shl.b32 	%r774, %r770, 7;
	and.b32  	%r775, %r774, 384;
	add.s32 	%r1311, %r122, %r775;
$L__BB2_143:
	.pragma "nounroll";
	ld.shared.v2.u32 	{%r776, %r777}, [%r1309];
	mul.wide.u32 	%rd74, %r1310, 4;
	add.s64 	%rd75, %rd3, %rd74;
	st.global.u32 	[%rd75], %r776;
	add.s64 	%rd76, %rd2, %rd74;
	st.global.u32 	[%rd76], %r777;
	add.s32 	%r1310, %r1310, 128;
	add.s32 	%r1309, %r1309, 1024;
	add.s32 	%r1308, %r1308, 1;
	setp.ne.s32 	%p170, %r1308, 0;
	@%p170 bra 	$L__BB2_143;
$L__BB2_144:
	setp.lt.u32 	%p171, %r240, 384;
	@%p171 bra 	$L__BB2_159;
	add.s32 	%r1314, %r1311, 256;
	add.s32 	%r1313, %r1311, %r1307;
	shl.b32 	%r778, %r1311, 3;
	mov.u32 	%r779, _ZZN3cub18CUB_300001_SM_10006detail6reduce23DeviceReduceByKeyKernelINS1_13reduce_by_key10policy_hubI9CustomMiniiE10Policy1000EPiS9_S9_S9_S9_NS0_24ReduceByKeyScanTileStateIijLb1EEEN4cuda3std3__48equal_toIvEES6_jiEEvT0_T1_T2_T3_T4_T5_iT6_T7_T8_E12temp_storage;
	add.s32 	%r780, %r778, %r779;
	add.s32 	%r1312, %r780, 2048;
$L__BB2_146:
	ld.shared.v2.u32 	{%r781, %r782}, [%r1312+-2048];
	mul.wide.u32 	%rd77, %r1313, 4;
	add.s64 	%rd78, %rd3, %rd77;
	st.global.u32 	[%rd78], %r781;
	add.s64 	%rd79, %rd2, %rd77;
	st.global.u32 	[%rd79], %r782;
	ld.shared.v2.u32 	{%r783, %r784}, [%r1312+-1024];
	add.s32 	%r785, %r1313, 128;
	mul.wide.u32 	%rd80, %r785, 4;
	add.s64 	%rd81, %rd3, %rd80;
	st.global.u32 	[%rd81], %r783;
	add.s64 	%rd82, %rd2, %rd80;
	st.global.u32 	[%rd82], %r784;
	ld.shared.v2.u32 	{%r786, %r787}, [%r1312];
	add.s32 	%r788, %r1313, 256;
	mul.wide.u32 	%rd83, %r788, 4;
	add.s64 	%rd84, %rd3, %rd83;
	st.global.u32 	[%rd84], %r786;
	add.s64 	%rd85, %rd2, %rd83;
	st.global.u32 	[%rd85], %r787;
	ld.shared.v2.u32 	{%r789, %r790}, [%r1312+1024];
	add.s32 	%r791, %r1313, 384;
	mul.wide.u32 	%rd86, %r791, 4;
	add.s64 	%rd87, %rd3, %rd86;
	st.global.u32 	[%rd87], %r789;
	add.s64 	%rd88, %rd2, %rd86;
	st.global.u32 	[%rd88], %r790;
	add.s32 	%r258, %r1314, 512;
	add.s32 	%r792, %r1314, 256;
	add.s32 	%r1313, %r1313, 512;
	add.s32 	%r1312, %r1312, 4096;
	setp.lt.u32 	%p172, %r792, %r1306;
	mov.u32 	%r1314, %r258;
	@%p172 bra 	$L__BB2_146;
	bra.uni 	$L__BB2_159;
$L__BB2_147:
	not.pred 	%p156, %p6;
	@%p156 bra 	$L__BB2_149;
	mul.wide.u32 	%rd56, %r1293, 4;
	add.s64 	%rd57, %rd3, %rd56;
	st.global.u32 	[%rd57], %r1280;
	add.s64 	%rd58, %rd2, %rd56;
	st.global.u32 	[%rd58], %r1294;
$L__BB2_149:
	not.pred 	%p157, %p2;
	@%p157 bra 	$L__BB2_151;
	mul.wide.u32 	%rd59, %r235, 4;
	add.s64 	%rd60, %rd3, %rd59;
	st.global.u32 	[%rd60], %r1274;
	add.s64 	%rd61, %rd2, %rd59;
	st.global.u32 	[%rd61], %r1300;
$L__BB2_151:
	not.pred 	%p158, %p9;
	@%p158 bra 	$L__BB2_153;
	mul.wide.u32 	%rd62, %r236, 4;
	add.s64 	%rd63, %rd3, %rd62;
	st.global.u32 	[%rd63], %r1275;
	add.s64 	%rd64, %rd2, %rd62;
	st.global.u32 	[%rd64], %r1301;
$L__BB2_153:
	not.pred 	%p159, %p7;
	@%p159 bra 	$L__BB2_155;
	mul.wide.u32 	%rd65, %r237, 4;
	add.s64 	%rd66, %rd3, %rd65;
	st.global.u32 	[%rd66], %r1276;
	add.s64 	%rd67, %rd2, %rd65;
	st.global.u32 	[%rd67], %r1302;
$L__BB2_155:
	not.pred 	%p160, %p5;
	@%p160 bra 	$L__BB2_157;
	mul.wide.u32 	%rd68, %r238, 4;
	add.s64 	%rd69, %rd3, %rd68;
	st.global.u32 	[%rd69], %r1277;
	add.s64 	%rd70, %rd2, %rd68;
	st.global.u32 	[%rd70], %r1303;
$L__BB2_157:
	not.pred 	%p161, %p8;
	@%p161 bra 	$L__BB2_159;
	mul.wide.u32 	%rd71, %r239, 4;
	add.s64 	%rd72, %rd3, %rd71;
	st.global.u32 	[%rd72], %r1278;
	add.s64 	%rd73, %rd2, %rd71;
	st.global.u32 	[%rd73], %r1304;
$L__BB2_159:
	setp.ne.s32 	%p173, %r122, 127;
	@%p173 bra 	$L__BB2_163;
	add.s32 	%r1315, %r1307, %r1306;
	setp.ne.s32 	%p174, %r3, 768;
	@%p174 bra 	$L__BB2_162;
	mul.wide.u32 	%rd89, %r1315, 4;
	add.s64 	%rd90, %rd3, %rd89;
	st.global.u32 	[%rd90], %r1279;
	add.s64 	%rd91, %rd2, %rd89;
	st.global.u32 	[%rd91], %r1305;
	add.s32 	%r1315, %r1315, 1;
$L__BB2_162:
	cvta.to.global.u64 	%rd92, %rd28;
	st.global.u32 	[%rd92], %r1315;
$L__BB2_163:
	ret;

}


// ===== COMPILED SASS (sm_100) =====

	.target	sm_100

	.elftype	@"ET_EXEC"


//--------------------- .note.nv.tkinfo           --------------------------
	.section	.note.nv.tkinfo,"",@"SHT_NOTE"
	.sectionflags	@"SHF_NOTE_NV_TKINFO"
	.tkinfo
        /*0018*/ 	.word	0x00000002
        /*0030*/ 	.string	""
        /*0030*/ 	.string	"ptxas"
        /*0030*/ 	.string	"Cuda compilation tools, release 13.0, V13.0.88"
        /*0030*/ 	.string	"Build cuda_13.0.r13.0/compiler.36424714_0"
        /*0030*/ 	.string	"-arch sm_100 -m 64 "



//--------------------- .note.nv.cuinfo           --------------------------
	.section	.note.nv.cuinfo,"",@"SHT_NOTE"
	.sectionflags	@"SHF_NOTE_NV_CUINFO"
        /*0018*/ 	.short	0x0002
        /*001a*/ 	.short	0x0064
        /*001c*/ 	.short	0x0082
	.zero		2


//--------------------- .nv.info                  --------------------------
	.section	.nv.info,"",@"SHT_CUDA_INFO"
	.align	4


	//----- nvinfo : EIATTR_REGCOUNT
	.align		4
        /*0000*/ 	.byte	0x04, 0x2f
        /*0002*/ 	.short	(.L_41 - .L_40)
	.align		4
.L_40:
        /*0004*/ 	.word	index@(_ZN3cub18CUB_300001_SM_10006detail11EmptyKernelIvEEvv)
        /*0008*/ 	.word	0x00000004


	//----- nvinfo : EIATTR_FRAME_SIZE
	.align		4
.L_41:
        /*000c*/ 	.byte	0x04, 0x11
        /*000e*/ 	.short	(.L_43 - .L_42)
	.align		4
.L_42:
        /*0010*/ 	.word	index@(_ZN3cub18CUB_300001_SM_10006detail11EmptyKernelIvEEvv)
        /*0014*/ 	.word	0x00000000


	//----- nvinfo : EIATTR_REGCOUNT
	.align		4
.L_43:
        /*0018*/ 	.byte	0x04, 0x2f
        /*001a*/ 	.short	(.L_45 - .L_44)
	.align		4
.L_44:
        /*001c*/ 	.word	index@(_ZN3cub18CUB_300001_SM_10006detail4scan23DeviceCompactInitKernelINS0_24ReduceByKeyScanTileStateIijLb1EEEPiEEvT_iT0_)
        /*0020*/ 	.word	0x0000000e


	//----- nvinfo : EIATTR_FRAME_SIZE
	.align		4
.L_45:
        /*0024*/ 	.byte	0x04, 0x11
        /*0026*/ 	.short	(.L_47 - .L_46)
	.align		4
.L_46:
        /*0028*/ 	.word	index@(_ZN3cub18CUB_300001_SM_10006detail4scan23DeviceCompactInitKernelINS0_24ReduceByKeyScanTileStateIijLb1EEEPiEEvT_iT0_)
        /*002c*/ 	.word	0x00000000


	//----- nvinfo : EIATTR_REGCOUNT
	.align		4
.L_47:
        /*0030*/ 	.byte	0x04, 0x2f
        /*0032*/ 	.short	(.L_49 - .L_48)
	.align		4
.L_48:
        /*0034*/ 	.word	index@(_ZN3cub18CUB_300001_SM_10006detail6reduce23DeviceReduceByKeyKernelINS1_13reduce_by_key10policy_hubI9CustomMiniiE10Policy1000EPiS9_S9_S9_S9_NS0_24ReduceByKeyScanTileStateIijLb1EEEN4cuda3std3__48equal_toIvEES6_jiEEvT0_T1_T2_T3_T4_T5_iT6_T7_T8_)
        /*0038*/ 	.word	0x00000030


	//----- nvinfo : EIATTR_FRAME_SIZE
	.align		4
.L_49:
        /*003c*/ 	.byte	0x04, 0x11
        /*003e*/ 	.short	(.L_51 - .L_50)
	.align		4
.L_50:
        /*0040*/ 	.word	index@(_ZN3cub18CUB_300001_SM_10006detail6reduce23DeviceReduceByKeyKernelINS1_13reduce_by_key10policy_hubI9CustomMiniiE10Policy1000EPiS9_S9_S9_S9_NS0_24ReduceByKeyScanTileStateIijLb1EEEN4cuda3std3__48equal_toIvEES6_jiEEvT0_T1_T2_T3_T4_T5_iT6_T7_T8_)
        /*0044*/ 	.word	0x00000000


	//----- nvinfo : EIATTR_MIN_STACK_SIZE
	.align		4
.L_51:
        /*0048*/ 	.byte	0x04, 0x12
        /*004a*/ 	.short	(.L_53 - .L_52)
	.align		4
.L_52:
        /*004c*/ 	.word	index@(_ZN3cub18CUB_300001_SM_10006detail6reduce23DeviceReduceByKeyKernelINS1_13reduce_by_key10policy_hubI9CustomMiniiE10Policy1000EPiS9_S9_S9_S9_NS0_24ReduceByKeyScanTileStateIijLb1EEEN4cuda3std3__48equal_toIvEES6_jiEEvT0_T1_T2_T3_T4_T5_iT6_T7_T8_)
        /*0050*/ 	.word	0x00000000


	//----- nvinfo : EIATTR_MIN_STACK_SIZE
	.align		4
.L_53:
        /*0054*/ 	.byte	0x04, 0x12
        /*0056*/ 	.short	(.L_55 - .L_54)
	.align		4
.L_54:
        /*0058*/ 	.word	index@(_ZN3cub18CUB_300001_SM_10006detail4scan23DeviceCompactInitKernelINS0_24ReduceByKeyScanTileStateIijLb1EEEPiEEvT_iT0_)
        /*005c*/ 	.word	0x00000000


	//----- nvinfo : EIATTR_MIN_STACK_SIZE
	.align		4
.L_55:
        /*0060*/ 	.byte	0x04, 0x12
        /*0062*/ 	.short	(.L_57 - .L_56)
	.align		4
.L_56:
        /*0064*/ 	.word	index@(_ZN3cub18CUB_300001_SM_10006detail11EmptyKernelIvEEvv)
        /*0068*/ 	.word	0x00000000
.L_57:


//--------------------- .nv.compat                --------------------------
	.section	.nv.compat,"",@"SHT_CUDA_COMPAT_INFO"
	.align	4
        /*0000*/ 	.byte	0x02, 0x09, 0x00, 0x00, 0x02, 0x02, 0x01, 0x00, 0x02, 0x05, 0x05, 0x00, 0x03, 0x07, 0x01, 0x01
        /*0010*/ 	.byte	0x02, 0x03, 0x00, 0x00, 0x02, 0x06, 0x01, 0x00, 0x04, 0x0b, 0x08, 0x00, 0x09, 0x00, 0x00, 0x00
        /*0020*/ 	.byte	0x00, 0x00, 0x00, 0x00


//--------------------- .nv.info._ZN3cub18CUB_300001_SM_10006detail6reduce23DeviceReduceByKeyKernelINS1_13reduce_by_key10policy_hubI9CustomMiniiE10Policy1000EPiS9_S9_S9_S9_NS0_24ReduceByKeyScanTileStateIijLb1EEEN4cuda3std3__48equal_toIvEES6_jiEEvT0_T1_T2_T3_T4_T5_iT6_T7_T8_ --------------------------
	.section	.nv.info._ZN3cub18CUB_300001_SM_10006detail6reduce23DeviceReduceByKeyKernelINS1_13reduce_by_key10policy_hubI9CustomMiniiE10Policy1000EPiS9_S9_S9_S9_NS0_24ReduceByKeyScanTileStateIijLb1EEEN4cuda3std3__48equal_toIvEES6_jiEEvT0_T1_T2_T3_T4_T5_iT6_T7_T8_,"",@"SHT_CUDA_INFO"
	.sectionflags	@""
	.align	4


	//----- nvinfo : EIATTR_CUDA_API_VERSION
	.align		4
        /*0000*/ 	.byte	0x04, 0x37
        /*0002*/ 	.short	(.L_59 - .L_58)
.L_58:
        /*0004*/ 	.word	0x00000082


	//----- nvinfo : EIATTR_KPARAM_INFO
	.align		4
.L_59:
        /*0008*/ 	.byte	0x04, 0x17
        /*000a*/ 	.short	(.L_61 - .L_60)
.L_60:
        /*000c*/ 	.word	0x00000000
        /*0010*/ 	.short	0x0009
        /*0012*/ 	.short	0x0038
        /*0014*/ 	.byte	0x00, 0xf0, 0x11, 0x00


	//----- nvinfo : EIATTR_KPARAM_INFO
	.align		4
.L_61:
        /*0018*/ 	.byte	0x04, 0x17
        /*001a*/ 	.short	(.L_63 - .L_62)
.L_62:
        /*001c*/ 	.word	0x00000000
        /*0020*/ 	.short	0x0008
        /*0022*/ 	.short	0x0035
        /*0024*/ 	.byte	0x00, 0xf0, 0x05, 0x00


	//----- nvinfo : EIATTR_KPARAM_INFO
	.align		4
.L_63:
        /*0028*/ 	.byte	0x04, 0x17
        /*002a*/ 	.short	(.L_65 - .L_64)
.L_64:
        /*002c*/ 	.word	0x00000000
        /*0030*/ 	.short	0x0007
        /*0032*/ 	.short	0x0034
        /*0034*/ 	.byte	0x00, 0xf0, 0x05, 0x00


	//----- nvinfo : EIATTR_KPARAM_INFO
	.align		4
.L_65:
        /*0038*/ 	.byte	0x04, 0x17
        /*003a*/ 	.short	(.L_67 - .L_66)
.L_66:
        /*003c*/ 	.word	0x00000000
        /*0040*/ 	.short	0x0006
        /*0042*/ 	.short	0x0030
        /*0044*/ 	.byte	0x00, 0xf0, 0x11, 0x00


	//----- nvinfo : EIATTR_KPARAM_INFO
	.align		4
.L_67:
        /*0048*/ 	.byte	0x04, 0x17
        /*004a*/ 	.short	(.L_69 - .L_68)
.L_68:
        /*004c*/ 	.word	0x00000000
        /*0050*/ 	.short	0x0005
        /*0052*/ 	.short	0x0028
        /*0054*/ 	.byte	0x00, 0xf0, 0x21, 0x00


	//----- nvinfo : EIATTR_KPARAM_INFO
	.align		4
.L_69:
        /*0058*/ 	.byte	0x04, 0x17
        /*005a*/ 	.short	(.L_71 - .L_70)
.L_70:
        /*005c*/ 	.word	0x00000000
        /*0060*/ 	.short	0x0004
        /*0062*/ 	.short	0x0020
        /*0064*/ 	.byte	0x00, 0xf5, 0x21, 0x00


	//----- nvinfo : EIATTR_KPARAM_INFO
	.align		4
.L_71:
        /*0068*/ 	.byte	0x04, 0x17
        /*006a*/ 	.short	(.L_73 - .L_72)
.L_72:
        /*006c*/ 	.word	0x00000000
        /*0070*/ 	.short	0x0003
        /*0072*/ 	.short	0x0018
        /*0074*/ 	.byte	0x00, 0xf5, 0x21, 0x00


	//----- nvinfo : EIATTR_KPARAM_INFO
	.align		4
.L_73:
        /*0078*/ 	.byte	0x04, 0x17
        /*007a*/ 	.short	(.L_75 - .L_74)
.L_74:
        /*007c*/ 	.word	0x00000000
        /*0080*/ 	.short	0x0002
        /*0082*/ 	.short	0x0010
        /*0084*/ 	.byte	0x00, 0xf5, 0x21, 0x00


	//----- nvinfo : EIATTR_KPARAM_INFO
	.align		4
.L_75:
        /*0088*/ 	.byte	0x04, 0x17
        /*008a*/ 	.short	(.L_77 - .L_76)
.L_76:
        /*008c*/ 	.word	0x00000000
        /*0090*/ 	.short	0x0001
        /*0092*/ 	.short	0x0008
        /*0094*/ 	.byte	0x00, 0xf5, 0x21, 0x00


	//----- nvinfo : EIATTR_KPARAM_INFO
	.align		4
.L_77:
        /*0098*/ 	.byte	0x04, 0x17
        /*009a*/ 	.short	(.L_79 - .L_78)
.L_78:
        /*009c*/ 	.word	0x00000000
        /*00a0*/ 	.short	0x0000
        /*00a2*/ 	.short	0x0000
        /*00a4*/ 	.byte	0x00, 0xf5, 0x21, 0x00


	//----- nvinfo : EIATTR_SPARSE_MMA_MASK
	.align		4
.L_79:
        /*00a8*/ 	.byte	0x03, 0x50
        /*00aa*/ 	.short	0x0000


	//----- nvinfo : EIATTR_MAXREG_COUNT
	.align		4
        /*00ac*/ 	.byte	0x03, 0x1b
        /*00ae*/ 	.short	0x00ff


	//----- nvinfo : EIATTR_NUM_BARRIERS
	.align		4
        /*00b0*/ 	.byte	0x02, 0x4c
        /*00b2*/ 	.byte	0x01
	.zero		1


	//----- nvinfo : EIATTR_MERCURY_ISA_VERSION
	.align		4
        /*00b4*/ 	.byte	0x03, 0x5f
        /*00b6*/ 	.short	0x0101


	//----- nvinfo : EIATTR_COOP_GROUP_MASK_REGIDS
	.align		4
        /*00b8*/ 	.byte	0x04, 0x29
        /*00ba*/ 	.short	(.L_81 - .L_80)


	//   ....[0]....
.L_80:
        /*00bc*/ 	.word	0xffffffff


	//   ....[1]....
        /*00c0*/ 	.word	0xffffffff


	//   ....[2]....
        /*00c4*/ 	.word	0xffffffff


	//   ....[3]....
        /*00c8*/ 	.word	0xffffffff


	//   ....[4]....
        /*00cc*/ 	.word	0xffffffff


	//   ....[5]....
        /*00d0*/ 	.word	0xffffffff


	//   ....[6]....
        /*00d4*/ 	.word	0xffffffff


	//   ....[7]....
        /*00d8*/ 	.word	0xffffffff


	//   ....[8]....
        /*00dc*/ 	.word	0xffffffff


	//   ....[9]....
        /*00e0*/ 	.word	0xffffffff


	//   ....[10]....
        /*00e4*/ 	.word	0xffffffff


	//   ....[11]....
        /*00e8*/ 	.word	0xffffffff


	//   ....[12]....
        /*00ec*/ 	.word	0xffffffff


	//   ....[13]....
        /*00f0*/ 	.word	0xffffffff


	//   ....[14]....
        /*00f4*/ 	.word	0xffffffff


	//   ....[15]....
        /*00f8*/ 	.word	0xffffffff


	//   ....[16]....
        /*00fc*/ 	.word	0xffffffff


	//   ....[17]....
        /*0100*/ 	.word	0xffffffff


	//   ....[18]....
        /*0104*/ 	.word	0xffffffff


	//   ....[19]....
        /*0108*/ 	.word	0xffffffff


	//   ....[20]....
        /*010c*/ 	.word	0xffffffff


	//   ....[21]....
        /*0110*/ 	.word	0xffffffff


	//   ....[22]....
        /*0114*/ 	.word	0xffffffff


	//   ....[23]....
        /*0118*/ 	.word	0xffffffff


	//   ....[24]....
        /*011c*/ 	.word	0xffffffff


	//   ....[25]....
        /*0120*/ 	.word	0xffffffff


	//   ....[26]....
        /*0124*/ 	.word	0xffffffff


	//   ....[27]....
        /*0128*/ 	.word	0xffffffff


	//   ....[28]....
        /*012c*/ 	.word	0xffffffff


	//   ....[29]....
        /*0130*/ 	.word	0xffffffff


	//   ....[30]....
        /*0134*/ 	.word	0xffffffff


	//   ....[31]....
        /*0138*/ 	.word	0xffffffff


	//   ....[32]....
        /*013c*/ 	.word	0xffffffff


	//   ....[33]....
        /*0140*/ 	.word	0xffffffff


	//   ....[34]....
        /*0144*/ 	.word	0xffffffff


	//   ....[35]....
        /*0148*/ 	.word	0xffffffff


	//   ....[36]....
        /*014c*/ 	.word	0xffffffff


	//   ....[37]....
        /*0150*/ 	.word	0xffffffff


	//   ....[38]....
        /*0154*/ 	.word	0xffffffff


	//   ....[39]....
        /*0158*/ 	.word	0xffffffff


	//   ....[40]....
        /*015c*/ 	.word	0xffffffff


	//   ....[41]....
        /*0160*/ 	.word	0xffffffff


	//   ....[42]....
        /*0164*/ 	.word	0xffffffff


	//   ....[43]....
        /*0168*/ 	.word	0xffffffff


	//   ....[44]....
        /*016c*/ 	.word	0xffffffff


	//   ....[45]....
        /*0170*/ 	.word	0xffffffff


	//   ....[46]....
        /*0174*/ 	.word	0xffffffff


	//   ....[47]....
        /*0178*/ 	.word	0xffffffff


	//   ....[48]....
        /*017c*/ 	.word	0xffffffff


	//   ....[49]....
        /*0180*/ 	.word	0xffffffff


	//   ....[50]....
        /*0184*/ 	.word	0xffffffff


	//   ....[51]....
        /*0188*/ 	.word	0xffffffff


	//   ....[52]....
        /*018c*/ 	.word	0xffffffff


	//   ....[53]....
        /*0190*/ 	.word	0xffffffff


	//   ....[54]....
        /*0194*/ 	.word	0xffffffff


	//   ....[55]....
        /*0198*/ 	.word	0xffffffff


	//   ....[56]....
        /*019c*/ 	.word	0xffffffff


	//   ....[57]....
        /*01a0*/ 	.word	0xffffffff


	//   ....[58]....
        /*01a4*/ 	.word	0xffffffff


	//   ....[59]....
        /*01a8*/ 	.word	0xffffffff


	//   ....[60]....
        /*01ac*/ 	.word	0xffffffff


	//   ....[61]....
        /*01b0*/ 	.word	0xffffffff


	//   ....[62]....
        /*01b4*/ 	.word	0xffffffff


	//   ....[63]....
        /*01b8*/ 	.word	0xffffffff


	//   ....[64]....
        /*01bc*/ 	.word	0xffffffff


	//   ....[65]....
        /*01c0*/ 	.word	0xffffffff


	//   ....[66]....
        /*01c4*/ 	.word	0xffffffff


	//   ....[67]....
        /*01c8*/ 	.word	0xffffffff


	//   ....[68]....
        /*01cc*/ 	.word	0xffffffff


	//   ....[69]....
        /*01d0*/ 	.word	0xffffffff


	//   ....[70]....
        /*01d4*/ 	.word	0xffffffff


	//   ....[71]....
        /*01d8*/ 	.word	0xffffffff


	//   ....[72]....
        /*01dc*/ 	.word	0xffffffff


	//   ....[73]....
        /*01e0*/ 	.word	0xffffffff


	//   ....[74]....
        /*01e4*/ 	.word	0xffffffff


	//   ....[75]....
        /*01e8*/ 	.word	0xffffffff


	//   ....[76]....
        /*01ec*/ 	.word	0xffffffff


	//   ....[77]....
        /*01f0*/ 	.word	0xffffffff


	//   ....[78]....
        /*01f4*/ 	.word	0xffffffff


	//   ....[79]....
        /*01f8*/ 	.word	0xffffffff


	//   ....[80]....
        /*01fc*/ 	.word	0xffffffff


	//   ....[81]....
        /*0200*/ 	.word	0xffffffff


	//   ....[82]....
        /*0204*/ 	.word	0xffffffff


	//   ....[83]....
        /*0208*/ 	.word	0xffffffff


	//   ....[84]....
        /*020c*/ 	.word	0xffffffff


	//   ....[85]....
        /*0210*/ 	.word	0xffffffff


	//   ....[86]....
        /*0214*/ 	.word	0xffffffff


	//   ....[87]....
        /*0218*/ 	.word	0xffffffff


	//   ....[88]....
        /*021c*/ 	.word	0xffffffff


	//   ....[89]....
        /*0220*/ 	.word	0xffffffff


	//   ....[90]....
        /*0224*/ 	.word	0xffffffff


	//   ....[91]....
        /*0228*/ 	.word	0xffffffff


	//   ....[92]....
        /*022c*/ 	.word	0xffffffff


	//   ....[93]....
        /*0230*/ 	.word	0xffffffff


	//   ....[94]....
        /*0234*/ 	.word	0xffffffff


	//   ....[95]....
        /*0238*/ 	.word	0xffffffff


	//   ....[96]....
        /*023c*/ 	.word	0xffffffff


	//   ....[97]....
        /*0240*/ 	.word	0xffffffff


	//   ....[98]....
        /*0244*/ 	.word	0xffffffff


	//   ....[99]....
        /*0248*/ 	.word	0xffffffff


	//   ....[100]....
        /*024c*/ 	.word	0x05000005


	//   ....[101]....
        /*0250*/ 	.word	0x05000005


	//   ....[102]....
        /*0254*/ 	.word	0x05000005


	//   ....[103]....
        /*0258*/ 	.word	0x05000005


	//   ....[104]....
        /*025c*/ 	.word	0x05000005


	//   ....[105]....
        /*0260*/ 	.word	0x05000005


	//   ....[106]....
        /*0264*/ 	.word	0x05000005


	//   ....[107]....
        /*0268*/ 	.word	0x05000005


	//   ....[108]....
        /*026c*/ 	.word	0x05000005


	//   ....[109]....
        /*0270*/ 	.word	0x05000005


	//   ....[110]....
        /*0274*/ 	.word	0x05000005


	//   ....[111]....
        /*0278*/ 	.word	0x05000005


	//   ....[112]....
        /*027c*/ 	.word	0x05000005


	//   ....[113]....
        /*0280*/ 	.word	0x05000005


	//   ....[114]....
        /*0284*/ 	.word	0x05000005


	//   ....[115]....
        /*0288*/ 	.word	0x05000005


	//   ....[116]....
        /*028c*/ 	.word	0x05000005


	//   ....[117]....
        /*0290*/ 	.word	0x05000005


	//   ....[118]....
        /*0294*/ 	.word	0x05000005


	//   ....[119]....
        /*0298*/ 	.word	0x05000005


	//   ....[120]....
        /*029c*/ 	.word	0x05000005


	//   ....[121]....
        /*02a0*/ 	.word	0x05000005


	//   ....[122]....
        /*02a4*/ 	.word	0x05000005


	//   ....[123]....
        /*02a8*/ 	.word	0x05000005


	//   ....[124]....
        /*02ac*/ 	.word	0x05000005


	//   ....[125]....
        /*02b0*/ 	.word	0x05000005


	//   ....[126]....
        /*02b4*/ 	.word	0x05000005


	//   ....[127]....
        /*02b8*/ 	.word	0x05000005


	//   ....[128]....
        /*02bc*/ 	.word	0x05000005


	//   ....[129]....
        /*02c0*/ 	.word	0x05000005


	//   ....[130]....
        /*02c4*/ 	.word	0x05000005


	//   ....[131]....
        /*02c8*/ 	.word	0x05000005


	//   ....[132]....
        /*02cc*/ 	.word	0x05000005


	//   ....[133]....
        /*02d0*/ 	.word	0x05000005


	//   ....[134]....
        /*02d4*/ 	.word	0x05000005


	//   ....[135]....
        /*02d8*/ 	.word	0x05000005


	//   ....[136]....
        /*02dc*/ 	.word	0x05000005


	//   ....[137]....
        /*02e0*/ 	.word	0x05000005


	//   ....[138]....
        /*02e4*/ 	.word	0x05000005


	//   ....[139]....
        /*02e8*/ 	.word	0x05000005


	//   ....[140]....
        /*02ec*/ 	.word	0x05000005


	//   ....[141]....
        /*02f0*/ 	.word	0x05000005


	//   ....[142]....
        /*02f4*/ 	.word	0x05000005


	//   ....[143]....
        /*02f8*/ 	.word	0x05000005


	//   ....[144]....
        /*02fc*/ 	.word	0x05000005


	//   ....[145]....
        /*0300*/ 	.word	0x05000005


	//   ....[146]....
        /*0304*/ 	.word	0x05000005


	//   ....[147]....
        /*0308*/ 	.word	0x05000005


	//   ....[148]....
        /*030c*/ 	.word	0x05000005


	//   ....[149]....
        /*0310*/ 	.word	0x05000005


	//   ....[150]....
        /*0314*/ 	.word	0x05000005


	//   ....[151]....
        /*0318*/ 	.word	0x05000005


	//----- nvinfo : EIATTR_COOP_GROUP_INSTR_OFFSETS
	.align		4
.L_81:
        /*031c*/ 	.byte	0x04, 0x28
        /*031e*/ 	.short	(.L_83 - .L_82)


	//   ....[0]....
.L_82:
        /*0320*/ 	.word	0x000005b0


	//   ....[1]....
        /*0324*/ 	.word	0x000005e0


	//   ....[2]....
        /*0328*/ 	.word	0x000005f0


	//   ....[3]....
        /*032c*/ 	.word	0x00000660


	//   ....[4]....
        /*0330*/ 	.word	0x00000670


	//   ....[5]....
        /*0334*/ 	.word	0x000006c0


	//   ....[6]....
        /*0338*/ 	.word	0x000006f0


	//   ....[7]....
        /*033c*/ 	.word	0x00000730


	//   ....[8]....
        /*0340*/ 	.word	0x000007a0


	//   ....[9]....
        /*0344*/ 	.word	0x000007e0


	//   ....[10]....
        /*0348*/ 	.word	0x000007f0


	//   ....[11]....
        /*034c*/ 	.word	0x000008b0


	//   ....[12]....
        /*0350*/ 	.word	0x00000cd0


	//   ....[13]....
        /*0354*/ 	.word	0x00000d00


	//   ....[14]....
        /*0358*/ 	.word	0x00000d50


	//   ....[15]....
        /*035c*/ 	.word	0x00000d80


	//   ....[16]....
        /*0360*/ 	.word	0x00000dd0


	//   ....[17]....
        /*0364*/ 	.word	0x00000e00


	//   ....[18]....
        /*0368*/ 	.word	0x00000e50


	//   ....[19]....
        /*036c*/ 	.word	0x00000e80


	//   ....[20]....
        /*0370*/ 	.word	0x00000ed0


	//   ....[21]....
        /*0374*/ 	.word	0x00000f00


	//   ....[22]....
        /*0378*/ 	.word	0x00000f60


	//   ....[23]....
        /*037c*/ 	.word	0x00000fd0


	//   ....[24]....
        /*0380*/ 	.word	0x00001300


	//   ....[25]....
        /*0384*/ 	.word	0x00001370


	//   ....[26]....
        /*0388*/ 	.word	0x000013b0


	//   ....[27]....
        /*038c*/ 	.word	0x00001410


	//   ....[28]....
        /*0390*/ 	.word	0x00001430


	//   ....[29]....
        /*0394*/ 	.word	0x000014c0


	//   ....[30]....
        /*0398*/ 	.word	0x000014e0


	//   ....[31]....
        /*039c*/ 	.word	0x00001540


	//   ....[32]....
        /*03a0*/ 	.word	0x00001570


	//   ....[33]....
        /*03a4*/ 	.word	0x000015c0


	//   ....[34]....
        /*03a8*/ 	.word	0x000015f0


	//   ....[35]....
        /*03ac*/ 	.word	0x00001650


	//   ....[36]....
        /*03b0*/ 	.word	0x00001680


	//   ....[37]....
        /*03b4*/ 	.word	0x00001790


	//   ....[38]....
        /*03b8*/ 	.word	0x000017f0


	//   ....[39]....
        /*03bc*/ 	.word	0x00001890


	//   ....[40]....
        /*03c0*/ 	.word	0x000018a0


	//   ....[41]....
        /*03c4*/ 	.word	0x000018c0


	//   ....[42]....
        /*03c8*/ 	.word	0x00001930


	//   ....[43]....
        /*03cc*/ 	.word	0x00001950


	//   ....[44]....
        /*03d0*/ 	.word	0x000019a0


	//   ....[45]....
        /*03d4*/ 	.word	0x000019c0


	//   ....[46]....
        /*03d8*/ 	.word	0x00001a10


	//   ....[47]....
        /*03dc*/ 	.word	0x00001a40


	//   ....[48]....
        /*03e0*/ 	.word	0x00001a90


	//   ....[49]....
        /*03e4*/ 	.word	0x00001ac0


	//   ....[50]....
        /*03e8*/ 	.word	0x00002fd0


	//   ....[51]....
        /*03ec*/ 	.word	0x00003000


	//   ....[52]....
        /*03f0*/ 	.word	0x00003010


	//   ....[53]....
        /*03f4*/ 	.word	0x00003080


	//   ....[54]....
        /*03f8*/ 	.word	0x00003090


	//   ....[55]....
        /*03fc*/ 	.word	0x000030e0


	//   ....[56]....
        /*0400*/ 	.word	0x00003110


	//   ....[57]....
        /*0404*/ 	.word	0x00003150


	//   ....[58]....
        /*0408*/ 	.word	0x000031b0


	//   ....[59]....
        /*040c*/ 	.word	0x000031d0


	//   ....[60]....
        /*0410*/ 	.word	0x00003290


	//   ....[61]....
        /*0414*/ 	.word	0x000032a0


	//   ....[62]....
        /*0418*/ 	.word	0x00003650


	//   ....[63]....
        /*041c*/ 	.word	0x00003670


	//   ....[64]....
        /*0420*/ 	.word	0x000036e0


	//   ....[65]....
        /*0424*/ 	.word	0x00003710


	//   ....[66]....
        /*0428*/ 	.word	0x00003760


	//   ....[67]....
        /*042c*/ 	.word	0x00003790


	//   ....[68]....
        /*0430*/ 	.word	0x000037e0


	//   ....[69]....
        /*0434*/ 	.word	0x00003810


	//   ....[70]....
        /*0438*/ 	.word	0x00003870


	//   ....[71]....
        /*043c*/ 	.word	0x000038a0


	//   ....[72]....
        /*0440*/ 	.word	0x000038f0


	//   ....[73]....
        /*0444*/ 	.word	0x00003940


	//   ....[74]....
        /*0448*/ 	.word	0x00003c90


	//   ....[75]....
        /*044c*/ 	.word	0x00003d00


	//   ....[76]....
        /*0450*/ 	.word	0x00003d90


	//   ....[77]....
        /*0454*/ 	.word	0x00003db0


	//   ....[78]....
        /*0458*/ 	.word	0x00003e20


	//   ....[79]....
        /*045c*/ 	.word	0x00003e40


	//   ....[80]....
        /*0460*/ 	.word	0x00003e90


	//   ....[81]....
        /*0464*/ 	.word	0x00003eb0


	//   ....[82]....
        /*0468*/ 	.word	0x00003f00


	//   ....[83]....
        /*046c*/ 	.word	0x00003f30


	//   ....[84]....
        /*0470*/ 	.word	0x00003f90


	//   ....[85]....
        /*0474*/ 	.word	0x00003fe0


	//   ....[86]....
        /*0478*/ 	.word	0x00004010


	//   ....[87]....
        /*047c*/ 	.word	0x00004140


	//   ....[88]....
        /*0480*/ 	.word	0x000041a0


	//   ....[89]....
        /*0484*/ 	.word	0x00004210


	//   ....[90]....
        /*0488*/ 	.word	0x00004240


	//   ....[91]....
        /*048c*/ 	.word	0x000042b0


	//   ....[92]....
        /*0490*/ 	.word	0x000042d0


	//   ....[93]....
        /*0494*/ 	.word	0x00004320


	//   ....[94]....
        /*0498*/ 	.word	0x00004340


	//   ....[95]....
        /*049c*/ 	.word	0x00004390


	//   ....[96]....
        /*04a0*/ 	.word	0x000043c0


	//   ....[97]....
        /*04a4*/ 	.word	0x00004410


	//   ....[98]....
        /*04a8*/ 	.word	0x00004450


	//   ....[99]....
        /*04ac*/ 	.word	0x000044b0


	//   ....[100]....
        /*04b0*/ 	.word	0x00005440


	//   ....[101]....
        /*04b4*/ 	.word	0x000054e0


	//   ....[102]....
        /*04b8*/ 	.word	0x000055e0


	//   ....[103]....
        /*04bc*/ 	.word	0x00005630


	//   ....[104]....
        /*04c0*/ 	.word	0x00005710


	//   ....[105]....
        /*04c4*/ 	.word	0x00005770


	//   ....[106]....
        /*04c8*/ 	.word	0x00005800


	//   ....[107]....
        /*04cc*/ 	.word	0x00005890


	//   ....[108]....
        /*04d0*/ 	.word	0x00005910


	//   ....[109]....
        /*04d4*/ 	.word	0x000059b0


	//   ....[110]....
        /*04d8*/ 	.word	0x00005a20


	//   ....[111]....
        /*04dc*/ 	.word	0x00005ab0


	//   ....[112]....
        /*04e0*/ 	.word	0x00005ae0


	//   ....[113]....
        /*04e4*/ 	.word	0x00005bd0


	//   ....[114]....
        /*04e8*/ 	.word	0x00005c80


	//   ....[115]....
        /*04ec*/ 	.word	0x00005d50


	//   ....[116]....
        /*04f0*/ 	.word	0x00005db0


	//   ....[117]....
        /*04f4*/ 	.word	0x00005e60


	//   ....[118]....
        /*04f8*/ 	.word	0x00005ec0


	//   ....[119]....
        /*04fc*/ 	.word	0x00005f30


	//   ....[120]....
        /*0500*/ 	.word	0x00005fc0


	//   ....[121]....
        /*0504*/ 	.word	0x00006030


	//   ....[122]....
        /*0508*/ 	.word	0x000060c0


	//   ....[123]....
        /*050c*/ 	.word	0x00006130


	//   ....[124]....
        /*0510*/ 	.word	0x000061c0


	//   ....[125]....
        /*0514*/ 	.word	0x000061f0


	//   ....[126]....
        /*0518*/ 	.word	0x000062d0


	//   ....[127]....
        /*051c*/ 	.word	0x00006370


	//   ....[128]....
        /*0520*/ 	.word	0x00006470


	//   ....[129]....
        /*0524*/ 	.word	0x000064c0


	//   ....[130]....
        /*0528*/ 	.word	0x00006570


	//   ....[131]....
        /*052c*/ 	.word	0x000065d0


	//   ....[132]....
        /*0530*/ 	.word	0x00006680


	//   ....[133]....
        /*0534*/ 	.word	0x000066d0


	//   ....[134]....
        /*0538*/ 	.word	0x00006780


	//   ....[135]....
        /*053c*/ 	.word	0x000067d0


	//   ....[136]....
        /*0540*/ 	.word	0x000068b0


	//   ....[137]....
        /*0544*/ 	.word	0x00006910


	//   ....[138]....
        /*0548*/ 	.word	0x000069d0


	//   ....[139]....
        /*054c*/ 	.word	0x00006a50


	//   ....[140]....
        /*0550*/ 	.word	0x00006b00


	//   ....[141]....
        /*0554*/ 	.word	0x00006bd0


	//   ....[142]....
        /*0558*/ 	.word	0x00006c20


	//   ....[143]....
        /*055c*/ 	.word	0x00006cf0


	//   ....[144]....
        /*0560*/ 	.word	0x00006d40


	//   ....[145]....
        /*0564*/ 	.word	0x00006db0


	//   ....[146]....
        /*0568*/ 	.word	0x00006e40


	//   ....[147]....
        /*056c*/ 	.word	0x00006eb0


	//   ....[148]....
        /*0570*/ 	.word	0x00006f40


	//   ....[149]....
        /*0574*/ 	.word	0x00006fb0


	//   ....[150]....
        /*0578*/ 	.word	0x00007030


	//   ....[151]....
        /*057c*/ 	.word	0x000070f0


	//----- nvinfo : EIATTR_VRC_CTA_INIT_COUNT
	.align		4
.L_83:
        /*0580*/ 	.byte	0x02, 0x4a
	.zero		1
	.zero		1


	//----- nvinfo : EIATTR_EXIT_INSTR_OFFSETS
	.align		4
        /*0584*/ 	.byte	0x04, 0x1c
        /*0586*/ 	.short	(.L_85 - .L_84)


	//   ....[0]....
.L_84:
        /*0588*/ 	.word	0x00002140


	//   ....[1]....
        /*058c*/ 	.word	0x00002310


	//   ....[2]....
        /*0590*/ 	.word	0x00002550


	//   ....[3]....
        /*0594*/ 	.word	0x00002790


	//   ....[4]....
        /*0598*/ 	.word	0x00002800


	//   ....[5]....
        /*059c*/ 	.word	0x00002820


	//   ....[6]....
        /*05a0*/ 	.word	0x00005320


	//   ....[7]....
        /*05a4*/ 	.word	0x000053f0


	//----- nvinfo : EIATTR_MAX_THREADS
	.align		4
.L_85:
        /*05a8*/ 	.byte	0x04, 0x05
        /*05aa*/ 	.short	(.L_87 - .L_86)
.L_86:
        /*05ac*/ 	.word	0x00000080
        /*05b0*/ 	.word	0x00000001
        /*05b4*/ 	.word	0x00000001


	//----- nvinfo : EIATTR_CRS_STACK_SIZE
	.align		4
.L_87:
        /*05b8*/ 	.byte	0x04, 0x1e
        /*05ba*/ 	.short	(.L_89 - .L_88)
.L_88:
        /*05bc*/ 	.word	0x00000000


	//----- nvinfo : EIATTR_CBANK_PARAM_SIZE
	.align		4
.L_89:
        /*05c0*/ 	.byte	0x03, 0x19
        /*05c2*/ 	.short	0x003c


	//----- nvinfo : EIATTR_PARAM_CBANK
	.align		4
        /*05c4*/ 	.byte	0x04, 0x0a
        /*05c6*/ 	.short	(.L_91 - .L_90)
	.align		4
.L_90:
        /*05c8*/ 	.word	index@(.nv.constant0._ZN3cub18CUB_300001_SM_10006detail6reduce23DeviceReduceByKeyKernelINS1_13reduce_by_key10policy_hubI9CustomMiniiE10Policy1000EPiS9_S9_S9_S9_NS0_24ReduceByKeyScanTileStateIijLb1EEEN4cuda3std3__48equal_toIvEES6_jiEEvT0_T1_T2_T3_T4_T5_iT6_T7_T8_)
        /*05cc*/ 	.short	0x0380
        /*05ce*/ 	.short	0x003c


	//----- nvinfo : EIATTR_SW_WAR
	.align		4
.L_91:
        /*05d0*/ 	.byte	0x04, 0x36
        /*05d2*/ 	.short	(.L_93 - .L_92)
.L_92:
        /*05d4*/ 	.word	0x00000008
.L_93:


//--------------------- .nv.info._ZN3cub18CUB_300001_SM_10006detail4scan23DeviceCompactInitKernelINS0_24ReduceByKeyScanTileStateIijLb1EEEPiEEvT_iT0_ --------------------------
	.section	.nv.info._ZN3cub18CUB_300001_SM_10006detail4scan23DeviceCompactInitKernelINS0_24ReduceByKeyScanTileStateIijLb1EEEPiEEvT_iT0_,"",@"SHT_CUDA_INFO"
	.sectionflags	@""
	.align	4


	//----- nvinfo : EIATTR_CUDA_API_VERSION
	.align		4
        /*0000*/ 	.byte	0x04, 0x37
        /*0002*/ 	.short	(.L_95 - .L_94)
.L_94:
        /*0004*/ 	.word	0x00000082


	//----- nvinfo : EIATTR_KPARAM_INFO
	.align		4
.L_95:
        /*0008*/ 	.byte	0x04, 0x17
        /*000a*/ 	.short	(.L_97 - .L_96)
.L_96:
        /*000c*/ 	.word	0x00000000
        /*0010*/ 	.short	0x0002
        /*0012*/ 	.short	0x0010
        /*0014*/ 	.byte	0x00, 0xf5, 0x21, 0x00


	//----- nvinfo : EIATTR_KPARAM_INFO
	.align		4
.L_97:
        /*0018*/ 	.byte	0x04, 0x17
        /*001a*/ 	.short	(.L_99 - .L_98)
.L_98:
        /*001c*/ 	.word	0x00000000
        /*0020*/ 	.short	0x0001
        /*0022*/ 	.short	0x0008
        /*0024*/ 	.byte	0x00, 0xf0, 0x11, 0x00


	//----- nvinfo : EIATTR_KPARAM_INFO
	.align		4
.L_99:
        /*0028*/ 	.byte	0x04, 0x17
        /*002a*/ 	.short	(.L_101 - .L_100)
.L_100:
        /*002c*/ 	.word	0x00000000
        /*0030*/ 	.short	0x0000
        /*0032*/ 	.short	0x0000
        /*0034*/ 	.byte	0x00, 0xf0, 0x21, 0x00


	//----- nvinfo : EIATTR_SPARSE_MMA_MASK
	.align		4
.L_101:
        /*0038*/ 	.byte	0x03, 0x50
        /*003a*/ 	.short	0x0000


	//----- nvinfo : EIATTR_MAXREG_COUNT
	.align		4
        /*003c*/ 	.byte	0x03, 0x1b
        /*003e*/ 	.short	0x00ff


	//----- nvinfo : EIATTR_MERCURY_ISA_VERSION
	.align		4
        /*0040*/ 	.byte	0x03, 0x5f
        /*0042*/ 	.short	0x0101


	//----- nvinfo : EIATTR_VRC_CTA_INIT_COUNT
	.align		4
        /*0044*/ 	.byte	0x02, 0x4a
	.zero		1
	.zero		1


	//----- nvinfo : EIATTR_EXIT_INSTR_OFFSETS
	.align		4
        /*0048*/ 	.byte	0x04, 0x1c
        /*004a*/ 	.short	(.L_103 - .L_102)


	//   ....[0]....
.L_102:
        /*004c*/ 	.word	0x00000140


	//   ....[1]....
        /*0050*/ 	.word	0x00000170


	//----- nvinfo : EIATTR_CBANK_PARAM_SIZE
	.align		4
.L_103:
        /*0054*/ 	.byte	0x03, 0x19
        /*0056*/ 	.short	0x0018


	//----- nvinfo : EIATTR_PARAM_CBANK
	.align		4
        /*0058*/ 	.byte	0x04, 0x0a
        /*005a*/ 	.short	(.L_105 - .L_104)
	.align		4
.L_104:
        /*005c*/ 	.word	index@(.nv.constant0._ZN3cub18CUB_300001_SM_10006detail4scan23DeviceCompactInitKernelINS0_24ReduceByKeyScanTileStateIijLb1EEEPiEEvT_iT0_)
        /*0060*/ 	.short	0x0380
        /*0062*/ 	.short	0x0018


	//----- nvinfo : EIATTR_SW_WAR
	.align		4
.L_105:
        /*0064*/ 	.byte	0x04, 0x36
        /*0066*/ 	.short	(.L_107 - .L_106)
.L_106:
        /*0068*/ 	.word	0x00000008
.L_107:


//--------------------- .nv.info._ZN3cub18CUB_300001_SM_10006detail11EmptyKernelIvEEvv --------------------------
	.section	.nv.info._ZN3cub18CUB_300001_SM_10006detail11EmptyKernelIvEEvv,"",@"SHT_CUDA_INFO"
	.sectionflags	@""
	.align	4


	//----- nvinfo : EIATTR_CUDA_API_VERSION
	.align		4
        /*0000*/ 	.byte	0x04, 0x37
        /*0002*/ 	.short	(.L_109 - .L_108)
.L_108:
        /*0004*/ 	.word	0x00000082


	//----- nvinfo : EIATTR_SPARSE_MMA_MASK
	.align		4
.L_109:
        /*0008*/ 	.byte	0x03, 0x50
        /*000a*/ 	.short	0x0000


	//----- nvinfo : EIATTR_MAXREG_COUNT
	.align		4
        /*000c*/ 	.byte	0x03, 0x1b
        /*000e*/ 	.short	0x00ff


	//----- nvinfo : EIATTR_MERCURY_ISA_VERSION
	.align		4
        /*0010*/ 	.byte	0x03, 0x5f
        /*0012*/ 	.short	0x0101


	//----- nvinfo : EIATTR_VRC_CTA_INIT_COUNT
	.align		4
        /*0014*/ 	.byte	0x02, 0x4a
	.zero		1
	.zero		1


	//----- nvinfo : EIATTR_EXIT_INSTR_OFFSETS
	.align		4
        /*0018*/ 	.byte	0x04, 0x1c
        /*001a*/ 	.short	(.L_111 - .L_110)


	//   ....[0]....
.L_110:
        /*001c*/ 	.word	0x00000010


	//----- nvinfo : EIATTR_SW_WAR
	.align		4
.L_111:
        /*0020*/ 	.byte	0x04, 0x36
        /*0022*/ 	.short	(.L_113 - .L_112)
.L_112:
        /*0024*/ 	.word	0x00000008
.L_113:


//--------------------- .nv.callgraph             --------------------------
	.section	.nv.callgraph,"",@"SHT_CUDA_CALLGRAPH"
	.align	4
	.sectionentsize	8
	.align		4
        /*0000*/ 	.word	0x00000000
	.align		4
        /*0004*/ 	.word	0xffffffff
	.align		4
        /*0008*/ 	.word	0x00000000
	.align		4
        /*000c*/ 	.word	0xfffffffe
	.align		4
        /*0010*/ 	.word	0x00000000
	.align		4
        /*0014*/ 	.word	0xfffffffd
	.align		4
        /*0018*/ 	.word	0x00000000
	.align		4
        /*001c*/ 	.word	0xfffffffc


//--------------------- .nv.constant4             --------------------------
	.section	.nv.constant4,"a",@progbits
	.align	8
	.align		8
.nv.constant4:
        /*0000*/ 	.dword	_ZN34_INTERNAL_d5b3462a_4_k_cu_2366504c4cuda3std3__45__cpo5beginE
	.align		8
        /*0008*/ 	.dword	_ZN34_INTERNAL_d5b3462a_4_k_cu_2366504c4cuda3std3__45__cpo3endE
	.align		8
        /*0010*/ 	.dword	_ZN34_INTERNAL_d5b3462a_4_k_cu_2366504c4cuda3std3__45__cpo6cbeginE
	.align		8
        /*0018*/ 	.dword	_ZN34_INTERNAL_d5b3462a_4_k_cu_2366504c4cuda3std3__45__cpo4cendE
	.align		8
        /*0020*/ 	.dword	_ZN34_INTERNAL_d5b3462a_4_k_cu_2366504c4cuda3std3__45__cpo6rbeginE
	.align		8
        /*0028*/ 	.dword	_ZN34_INTERNAL_d5b3462a_4_k_cu_2366504c4cuda3std3__45__cpo4rendE
	.align		8
        /*0030*/ 	.dword	_ZN34_INTERNAL_d5b3462a_4_k_cu_2366504c4cuda3std3__45__cpo7crbeginE
	.align		8
        /*0038*/ 	.dword	_ZN34_INTERNAL_d5b3462a_4_k_cu_2366504c4cuda3std3__45__cpo5crendE
	.align		8
        /*0040*/ 	.dword	_ZN34_INTERNAL_d5b3462a_4_k_cu_2366504c4cuda3std3__436_GLOBAL__N__d5b3462a_4_k_cu_2366504c6ignoreE
	.align		8
        /*0048*/ 	.dword	_ZN34_INTERNAL_d5b3462a_4_k_cu_2366504c4cuda3std3__419piecewise_constructE
	.align		8
        /*0050*/ 	.dword	_ZN34_INTERNAL_d5b3462a_4_k_cu_2366504c4cuda3std3__48in_placeE
	.align		8
        /*0058*/ 	.dword	_ZN34_INTERNAL_d5b3462a_4_k_cu_2366504c4cuda3std3__420unreachable_sentinelE
	.align		8
        /*0060*/ 	.dword	_ZN34_INTERNAL_d5b3462a_4_k_cu_2366504c4cuda3std3__47nulloptE
	.align		8
        /*0068*/ 	.dword	_ZN34_INTERNAL_d5b3462a_4_k_cu_2366504c4cuda3std3__48unexpectE
	.align		8
        /*0070*/ 	.dword	_ZN34_INTERNAL_d5b3462a_4_k_cu_2366504c4cuda3std6ranges3__45__cpo4swapE
	.align		8
        /*0078*/ 	.dword	_ZN34_INTERNAL_d5b3462a_4_k_cu_2366504c4cuda3std6ranges3__45__cpo9iter_moveE
	.align		8
        /*0080*/ 	.dword	_ZN34_INTERNAL_d5b3462a_4_k_cu_2366504c4cuda3std6ranges3__45__cpo5beginE
	.align		8
        /*0088*/ 	.dword	_ZN34_INTERNAL_d5b3462a_4_k_cu_2366504c4cuda3std6ranges3__45__cpo3endE
	.align		8
        /*0090*/ 	.dword	_ZN34_INTERNAL_d5b3462a_4_k_cu_2366504c4cuda3std6ranges3__45__cpo6cbeginE
	.align		8
        /*0098*/ 	.dword	_ZN34_INTERNAL_d5b3462a_4_k_cu_2366504c4cuda3std6ranges3__45__cpo4cendE
	.align		8
        /*00a0*/ 	.dword	_ZN34_INTERNAL_d5b3462a_4_k_cu_2366504c4cuda3std6ranges3__45__cpo7advanceE
	.align		8
        /*00a8*/ 	.dword	_ZN34_INTERNAL_d5b3462a_4_k_cu_2366504c4cuda3std6ranges3__45__cpo9iter_swapE
	.align		8
        /*00b0*/ 	.dword	_ZN34_INTERNAL_d5b3462a_4_k_cu_2366504c4cuda3std6ranges3__45__cpo4nextE
	.align		8
        /*00b8*/ 	.dword	_ZN34_INTERNAL_d5b3462a_4_k_cu_2366504c4cuda3std6ranges3__45__cpo4prevE
	.align		8
        /*00c0*/ 	.dword	_ZN34_INTERNAL_d5b3462a_4_k_cu_2366504c4cuda3std6ranges3__45__cpo4dataE
	.align		8
        /*00c8*/ 	.dword	_ZN34_INTERNAL_d5b3462a_4_k_cu_2366504c4cuda3std6ranges3__45__cpo5cdataE
	.align		8
        /*00d0*/ 	.dword	_ZN34_INTERNAL_d5b3462a_4_k_cu_2366504c4cuda3std6ranges3__45__cpo4sizeE
	.align		8
        /*00d8*/ 	.dword	_ZN34_INTERNAL_d5b3462a_4_k_cu_2366504c4cuda3std6ranges3__45__cpo5ssizeE
	.align		8
        /*00e0*/ 	.dword	_ZN34_INTERNAL_d5b3462a_4_k_cu_2366504c4cuda3std6ranges3__45__cpo8distanceE
	.align		8
        /*00e8*/ 	.dword	_ZN34_INTERNAL_d5b3462a_4_k_cu_2366504c6thrust24THRUST_300001_SM_1000_NS6system6detail10sequential3seqE
	.align		8
        /*00f0*/ 	.dword	_ZN34_INTERNAL_d5b3462a_4_k_cu_2366504c6thrust24THRUST_300001_SM_1000_NS12placeholders2_1E
	.align		8
        /*00f8*/ 	.dword	_ZN34_INTERNAL_d5b3462a_4_k_cu_2366504c6thrust24THRUST_300001_SM_1000_NS12placeholders2_2E
	.align		8
        /*0100*/ 	.dword	_ZN34_INTERNAL_d5b3462a_4_k_cu_2366504c6thrust24THRUST_300001_SM_1000_NS12placeholders2_3E
	.align		8
        /*0108*/ 	.dword	_ZN34_INTERNAL_d5b3462a_4_k_cu_2366504c6thrust24THRUST_300001_SM_1000_NS12placeholders2_4E
	.align		8
        /*0110*/ 	.dword	_ZN34_INTERNAL_d5b3462a_4_k_cu_2366504c6thrust24THRUST_300001_SM_1000_NS12placeholders2_5E
	.align		8
        /*0118*/ 	.dword	_ZN34_INTERNAL_d5b3462a_4_k_cu_2366504c6thrust24THRUST_300001_SM_1000_NS12placeholders2_6E
	.align		8
        /*0120*/ 	.dword	_ZN34_INTERNAL_d5b3462a_4_k_cu_2366504c6thrust24THRUST_300001_SM_1000_NS12placeholders2_7E
	.align		8
        /*0128*/ 	.dword	_ZN34_INTERNAL_d5b3462a_4_k_cu_2366504c6thrust24THRUST_300001_SM_1000_NS12placeholders2_8E
	.align		8
        /*0130*/ 	.dword	_ZN34_INTERNAL_d5b3462a_4_k_cu_2366504c6thrust24THRUST_300001_SM_1000_NS12placeholders2_9E
	.align		8
        /*0138*/ 	.dword	_ZN34_INTERNAL_d5b3462a_4_k_cu_2366504c6thrust24THRUST_300001_SM_1000_NS12placeholders3_10E


//--------------------- .text._ZN3cub18CUB_300001_SM_10006detail6reduce23DeviceReduceByKeyKernelINS1_13reduce_by_key10policy_hubI9CustomMiniiE10Policy1000EPiS9_S9_S9_S9_NS0_24ReduceByKeyScanTileStateIijLb1EEEN4cuda3std3__48equal_toIvEES6_jiEEvT0_T1_T2_T3_T4_T5_iT6_T7_T8_ --------------------------
	.section	.text._ZN3cub18CUB_300001_SM_10006detail6reduce23DeviceReduceByKeyKernelINS1_13reduce_by_key10policy_hubI9CustomMiniiE10Policy1000EPiS9_S9_S9_S9_NS0_24ReduceByKeyScanTileStateIijLb1EEEN4cuda3std3__48equal_toIvEES6_jiEEvT0_T1_T2_T3_T4_T5_iT6_T7_T8_,"ax",@progbits
	.align	128
        .global         _ZN3cub18CUB_300001_SM_10006detail6reduce23DeviceReduceByKeyKernelINS1_13reduce_by_key10policy_hubI9CustomMiniiE10Policy1000EPiS9_S9_S9_S9_NS0_24ReduceByKeyScanTileStateIijLb1EEEN4cuda3std3__48equal_toIvEES6_jiEEvT0_T1_T2_T3_T4_T5_iT6_T7_T8_
        .type           _ZN3cub18CUB_300001_SM_10006detail6reduce23DeviceReduceByKeyKernelINS1_13reduce_by_key10policy_hubI9CustomMiniiE10Policy1000EPiS9_S9_S9_S9_NS0_24ReduceByKeyScanTileStateIijLb1EEEN4cuda3std3__48equal_toIvEES6_jiEEvT0_T1_T2_T3_T4_T5_iT6_T7_T8_,@function
        .size           _ZN3cub18CUB_300001_SM_10006detail6reduce23DeviceReduceByKeyKernelINS1_13reduce_by_key10policy_hubI9CustomMiniiE10Policy1000EPiS9_S9_S9_S9_NS0_24ReduceByKeyScanTileStateIijLb1EEEN4cuda3std3__48equal_toIvEES6_jiEEvT0_T1_T2_T3_T4_T5_iT6_T7_T8_,(.L_x_125 - _ZN3cub18CUB_300001_SM_10006detail6reduce23DeviceReduceByKeyKernelINS1_13reduce_by_key10policy_hubI9CustomMiniiE10Policy1000EPiS9_S9_S9_S9_NS0_24ReduceByKeyScanTileStateIijLb1EEEN4cuda3std3__48equal_toIvEES6_jiEEvT0_T1_T2_T3_T4_T5_iT6_T7_T8_)
        .other          _ZN3cub18CUB_300001_SM_10006detail6reduce23DeviceReduceByKeyKernelINS1_13reduce_by_key10policy_hubI9CustomMiniiE10Policy1000EPiS9_S9_S9_S9_NS0_24ReduceByKeyScanTileStateIijLb1EEEN4cuda3std3__48equal_toIvEES6_jiEEvT0_T1_T2_T3_T4_T5_iT6_T7_T8_,@"STO_CUDA_ENTRY STV_DEFAULT"
_ZN3cub18CUB_300001_SM_10006detail6reduce23DeviceReduceByKeyKernelINS1_13reduce_by_key10policy_hubI9CustomMiniiE10Policy1000EPiS9_S9_S9_S9_NS0_24ReduceByKeyScanTileStateIijLb1EEEN4cuda3std3__48equal_toIvEES6_jiEEvT0_T1_T2_T3_T4_T5_iT6_T7_T8_:
.text._ZN3cub18CUB_300001_SM_10006detail6reduce23DeviceReduceByKeyKernelINS1_13reduce_by_key10policy_hubI9CustomMiniiE10Policy1000EPiS9_S9_S9_S9_NS0_24ReduceByKeyScanTileStateIijLb1EEEN4cuda3std3__48equal_toIvEES6_jiEEvT0_T1_T2_T3_T4_T5_iT6_T7_T8_:
[----:B------:R-:W-:Y:S08]  /*0000*/  LDC R1, c[0x0][0x37c] ;  /* 0x0000df00ff017b82 */ /* 0x000ff00000000800 */
[----:B------:R-:W0:Y:S01]  /*0010*/  S2UR UR7, SR_CTAID.X ;  /* 0x00000000000779c3 */ /* 0x000e220000002500 */
[----:B------:R-:W1:Y:S01]  /*0020*/  LDCU UR4, c[0x0][0x3b8] ;  /* 0x00007700ff0477ac */ /* 0x000e620008000800 */
[----:B------:R-:W2:Y:S06]  /*0030*/  LDCU.64 UR8, c[0x0][0x358] ;  /* 0x00006b00ff0877ac */ /* 0x000eac0008000a00 */
[----:B------:R-:W0:Y:S02]  /*0040*/  LDC R5, c[0x0][0x3b0] ;  /* 0x0000ec00ff057b82 */ /* 0x000e240000000800 */
[----:B0-----:R-:W-:-:S04]  /*0050*/  VIADD R5, R5, UR7 ;  /* 0x0000000705057c36 */ /* 0x001fc80008000000 */
[----:B------:R-:W-:-:S05]  /*0060*/  IMAD R2, R5, 0x300, RZ ;  /* 0x0000030005027824 */ /* 0x000fca00078e02ff */
[----:B-1----:R-:W-:-:S04]  /*0070*/  IADD3 R0, PT, PT, -R2, UR4, RZ ;  /* 0x0000000402007c10 */ /* 0x002fc8000fffe1ff */
[----:B------:R-:W-:-:S13]  /*0080*/  ISETP.GE.U32.AND P0, PT, R0, 0x301, PT ;  /* 0x000003010000780c */ /* 0x000fda0003f06070 */
[----:B--2---:R-:W-:Y:S05]  /*0090*/  @!P0 BRA `(.L_x_0) ;  /* 0x0000002400dc8947 */ /* 0x004fea0003800000 */
[----:B------:R-:W0:Y:S01]  /*00a0*/  S2R R24, SR_TID.X ;  /* 0x0000000000187919 */ /* 0x000e220000002100 */
[----:B------:R-:W1:Y:S01]  /*00b0*/  LDCU.64 UR4, c[0x0][0x380] ;  /* 0x00007000ff0477ac */ /* 0x000e620008000a00 */
[----:B0-----:R-:W-:-:S05]  /*00c0*/  IMAD R3, R24, 0x6, RZ ;  /* 0x0000000618037824 */ /* 0x001fca00078e02ff */
[----:B------:R-:W-:-:S05]  /*00d0*/  IADD3 R0, P0, PT, R3, R2, RZ ;  /* 0x0000000203007210 */ /* 0x000fca0007f1e0ff */
[----:B------:R-:W-:Y:S02]  /*00e0*/  IMAD.X R3, RZ, RZ, RZ, P0 ;  /* 0x000000ffff037224 */ /* 0x000fe400000e06ff */
[----:B------:R-:W-:-:S03]  /*00f0*/  IMAD.SHL.U32 R18, R0, 0x4, RZ ;  /* 0x0000000400127824 */ /* 0x000fc600078e00ff */
[----:B------:R-:W-:Y:S02]  /*0100*/  SHF.L.U64.HI R0, R0, 0x2, R3 ;  /* 0x0000000200007819 */ /* 0x000fe40000010203 */
[----:B-1----:R-:W-:-:S04]  /*0110*/  IADD3 R16, P0, PT, R18, UR4, RZ ;  /* 0x0000000412107c10 */ /* 0x002fc8000ff1e0ff */
[----:B------:R-:W-:-:S05]  /*0120*/  IADD3.X R17, PT, PT, R0, UR5, RZ, P0, !PT ;  /* 0x0000000500117c10 */ /* 0x000fca00087fe4ff */
[----:B------:R0:W5:Y:S01]  /*0130*/  LDG.E R25, desc[UR8][R16.64+0x14] ;  /* 0x0000140810197981 */ /* 0x000162000c1e1900 */
[----:B------:R-:W-:-:S03]  /*0140*/  ISETP.NE.AND P0, PT, R24, RZ, PT ;  /* 0x000000ff1800720c */ /* 0x000fc60003f05270 */
[----:B------:R0:W5:Y:S01]  /*0150*/  LDG.E R4, desc[UR8][R16.64] ;  /* 0x0000000810047981 */ /* 0x000162000c1e1900 */
[----:B------:R-:W-:Y:S09]  /*0160*/  BSSY.RECONVERGENT B0, `(.L_x_1) ;  /* 0x0000009000007945 */ /* 0x000ff20003800200 */
[----:B0-----:R-:W-:Y:S05]  /*0170*/  @P0 BRA `(.L_x_2) ;  /* 0x00000000001c0947 */ /* 0x001fea0003800000 */
[----:B------:R-:W-:Y:S01]  /*0180*/  ISETP.NE.AND P0, PT, R5, RZ, PT ;  /* 0x000000ff0500720c */ /* 0x000fe20003f05270 */
[----:B-----5:R-:W-:-:S12]  /*0190*/  IMAD.MOV.U32 R14, RZ, RZ, R4 ;  /* 0x000000ffff0e7224 */ /* 0x020fd800078e0004 */
[----:B------:R-:W-:Y:S05]  /*01a0*/  @!P0 BRA `(.L_x_2) ;  /* 0x0000000000108947 */ /* 0x000fea0003800000 */
[----:B------:R-:W0:Y:S01]  /*01b0*/  LDC.64 R14, c[0x0][0x380] ;  /* 0x0000e000ff0e7b82 */ /* 0x000e220000000a00 */
[----:B------:R-:W-:-:S04]  /*01c0*/  VIADD R3, R2, 0xffffffff ;  /* 0xffffffff02037836 */ /* 0x000fc80000000000 */
[----:B0-----:R-:W-:-:S06]  /*01d0*/  IMAD.WIDE.U32 R14, R3, 0x4, R14 ;  /* 0x00000004030e7825 */ /* 0x001fcc00078e000e */
[----:B------:R0:W5:Y:S02]  /*01e0*/  LDG.E R14, desc[UR8][R14.64] ;  /* 0x000000080e0e7981 */ /* 0x000164000c1e1900 */
.L_x_2:
[----:B------:R-:W-:Y:S05]  /*01f0*/  BSYNC.RECONVERGENT B0 ;  /* 0x0000000000007941 */ /* 0x000fea0003800200 */
.L_x_1:
[----:B------:R-:W2:Y:S01]  /*0200*/  LDG.E R6, desc[UR8][R16.64+0x4] ;  /* 0x0000040810067981 */ /* 0x000ea2000c1e1900 */
[----:B------:R-:W1:Y:S03]  /*0210*/  LDCU.64 UR4, c[0x0][0x390] ;  /* 0x00007200ff0477ac */ /* 0x000e660008000a00 */
[----:B------:R-:W3:Y:S04]  /*0220*/  LDG.E R8, desc[UR8][R16.64+0x8] ;  /* 0x0000080810087981 */ /* 0x000ee8000c1e1900 */
[----:B------:R-:W4:Y:S04]  /*0230*/  LDG.E R10, desc[UR8][R16.64+0xc] ;  /* 0x00000c08100a7981 */ /* 0x000f28000c1e1900 */
[----:B------:R0:W4:Y:S01]  /*0240*/  LDG.E R12, desc[UR8][R16.64+0x10] ;  /* 0x00001008100c7981 */ /* 0x000122000c1e1900 */
[----:B-1----:R-:W-:-:S04]  /*0250*/  IADD3 R18, P0, PT, R18, UR4, RZ ;  /* 0x0000000412127c10 */ /* 0x002fc8000ff1e0ff */
[----:B------:R-:W-:Y:S01]  /*0260*/  IADD3.X R19, PT, PT, R0, UR5, RZ, P0, !PT ;  /* 0x0000000500137c10 */ /* 0x000fe200087fe4ff */
[----:B------:R-:W-:Y:S08]  /*0270*/  BAR.SYNC.DEFER_BLOCKING 0x0 ;  /* 0x0000000000007b1d */ /* 0x000ff00000010000 */
[----:B------:R-:W1:Y:S01]  /*0280*/  S2UR UR5, SR_CgaCtaId ;  /* 0x00000000000579c3 */ /* 0x000e620000008800 */
[----:B------:R-:W-:Y:S01]  /*0290*/  UMOV UR4, 0x400 ;  /* 0x0000040000047882 */ /* 0x000fe20000000000 */
[----:B------:R-:W5:Y:S04]  /*02a0*/  LDG.E R2, desc[UR8][R18.64] ;  /* 0x0000000812027981 */ /* 0x000f68000c1e1900 */
[----:B------:R-:W5:Y:S04]  /*02b0*/  LDG.E R7, desc[UR8][R18.64+0x4] ;  /* 0x0000040812077981 */ /* 0x000f68000c1e1900 */
[----:B------:R-:W5:Y:S04]  /*02c0*/  LDG.E R9, desc[UR8][R18.64+0x8] ;  /* 0x0000080812097981 */ /* 0x000f68000c1e1900 */
[----:B------:R-:W5:Y:S04]  /*02d0*/  LDG.E R11, desc[UR8][R18.64+0xc] ;  /* 0x00000c08120b7981 */ /* 0x000f68000c1e1900 */
[----:B------:R-:W5:Y:S04]  /*02e0*/  LDG.E R13, desc[UR8][R18.64+0x10] ;  /* 0x00001008120d7981 */ /* 0x000f68000c1e1900 */
[----:B------:R0:W5:Y:S01]  /*02f0*/  LDG.E R32, desc[UR8][R18.64+0x14] ;  /* 0x0000140812207981 */ /* 0x000162000c1e1900 */
[----:B-1----:R-:W-:-:S06]  /*0300*/  ULEA UR4, UR5, UR4, 0x18 ;  /* 0x0000000405047291 */ /* 0x002fcc000f8ec0ff */
[C---:B0-----:R-:W-:Y:S01]  /*0310*/  LEA R16, R24.reuse, UR4, 0x2 ;  /* 0x0000000418107c11 */ /* 0x041fe2000f8e10ff */
[----:B------:R-:W-:Y:S01]  /*0320*/  BAR.SYNC.DEFER_BLOCKING 0x0 ;  /* 0x0000000000007b1d */ /* 0x000fe20000010000 */
[----:B------:R-:W-:-:S05]  /*0330*/  ISETP.NE.AND P1, PT, R24, RZ, PT ;  /* 0x000000ff1800720c */ /* 0x000fca0003f25270 */
[----:B-----5:R-:W-:Y:S02]  /*0340*/  STS [R16+0x25c], R25 ;  /* 0x00025c1910007388 */ /* 0x020fe40000000800 */
[----:B------:R-:W-:Y:S06]  /*0350*/  BAR.SYNC.DEFER_BLOCKING 0x0 ;  /* 0x0000000000007b1d */ /* 0x000fec0000010000 */
[----:B------:R-:W0:Y:S01]  /*0360*/  @P1 LDS R14, [R16+0x258] ;  /* 0x00025800100e1984 */ /* 0x000e220000000800 */
[C---:B------:R-:W-:Y:S02]  /*0370*/  ISETP.NE.AND P6, PT, R5.reuse, RZ, PT ;  /* 0x000000ff0500720c */ /* 0x040fe40003fc5270 */
[----:B------:R-:W-:-:S02]  /*0380*/  LOP3.LUT P0, RZ, R5, R24, RZ, 0xfc, !PT ;  /* 0x0000001805ff7212 */ /* 0x000fc4000780fcff */
[----:B------:R-:W-:Y:S01]  /*0390*/  P2R R0, PR, RZ, 0x2 ;  /* 0x00000002ff007803 */ /* 0x000fe20000000000 */
[----:B------:R-:W-:Y:S01]  /*03a0*/  BSSY B0, `(.L_x_3) ;  /* 0x00001b3000007945 */ /* 0x000fe20003800000 */
[----:B0-----:R-:W-:-:S04]  /*03b0*/  ISETP.NE.AND P0, PT, R14, R4, P0 ;  /* 0x000000040e00720c */ /* 0x001fc80000705270 */
[----:B------:R-:W-:Y:S02]  /*03c0*/  SEL R19, RZ, 0x1, !P0 ;  /* 0x00000001ff137807 */ /* 0x000fe40004000000 */
[----:B--2---:R-:W-:Y:S02]  /*03d0*/  ISETP.NE.AND P5, PT, R4, R6, PT ;  /* 0x000000060400720c */ /* 0x004fe40003fa5270 */
[----:B---3--:R-:W-:Y:S02]  /*03e0*/  ISETP.NE.AND P4, PT, R6, R8, PT ;  /* 0x000000080600720c */ /* 0x008fe40003f85270 */
[----:B----4-:R-:W-:Y:S02]  /*03f0*/  ISETP.NE.AND P2, PT, R8, R10, PT ;  /* 0x0000000a0800720c */ /* 0x010fe40003f45270 */
[----:B------:R-:W-:Y:S02]  /*0400*/  ISETP.NE.AND P3, PT, R10, R12, PT ;  /* 0x0000000c0a00720c */ /* 0x000fe40003f65270 */
[----:B------:R-:W-:-:S02]  /*0410*/  ISETP.NE.AND P1, PT, R12, R25, PT ;  /* 0x000000190c00720c */ /* 0x000fc40003f25270 */
[----:B------:R-:W-:Y:S02]  /*0420*/  SEL R17, RZ, 0x1, !P5 ;  /* 0x00000001ff117807 */ /* 0x000fe40006800000 */
[----:B------:R-:W-:Y:S02]  /*0430*/  SEL R18, RZ, 0x1, !P4 ;  /* 0x00000001ff127807 */ /* 0x000fe40006000000 */
[----:B------:R-:W-:Y:S02]  /*0440*/  SEL R0, RZ, 0x1, !P2 ;  /* 0x00000001ff007807 */ /* 0x000fe40005000000 */
[----:B------:R-:W-:Y:S02]  /*0450*/  SEL R3, RZ, 0x1, !P3 ;  /* 0x00000001ff037807 */ /* 0x000fe40005800000 */
[----:B------:R-:W-:Y:S01]  /*0460*/  SEL R15, RZ, 0x1, !P1 ;  /* 0x00000001ff0f7807 */ /* 0x000fe20004800000 */
[----:B------:R-:W-:Y:S06]  /*0470*/  @P6 BRA `(.L_x_4) ;  /* 0x0000000400d86947 */ /* 0x000fec0003800000 */
[----:B------:R-:W-:Y:S01]  /*0480*/  VIMNMX R16, PT, PT, R2, R7, PT ;  /* 0x0000000702107248 */ /* 0x000fe20003fe0100 */
[----:B------:R-:W0:Y:S01]  /*0490*/  S2R R30, SR_LANEID ;  /* 0x00000000001e7919 */ /* 0x000e220000000000 */
[----:B------:R-:W-:Y:S02]  /*04a0*/  IADD3 R17, PT, PT, R18, R19, R17 ;  /* 0x0000001312117210 */ /* 0x000fe40007ffe011 */
[----:B------:R-:W-:Y:S02]  /*04b0*/  SEL R16, R7, R16, P5 ;  /* 0x0000001007107207 */ /* 0x000fe40002800000 */
[----:B------:R-:W-:Y:S02]  /*04c0*/  IADD3 R18, PT, PT, R3, R17, R0 ;  /* 0x0000001103127210 */ /* 0x000fe40007ffe000 */
[----:B------:R-:W-:Y:S02]  /*04d0*/  VIMNMX R16, PT, PT, R9, R16, PT ;  /* 0x0000001009107248 */ /* 0x000fe40003fe0100 */
[----:B------:R-:W-:Y:S01]  /*04e0*/  P2R R27, PR, RZ, 0x20 ;  /* 0x00000020ff1b7803 */ /* 0x000fe20000000000 */
[----:B------:R-:W-:Y:S01]  /*04f0*/  IMAD.IADD R18, R15, 0x1, R18 ;  /* 0x000000010f127824 */ /* 0x000fe200078e0212 */
[----:B------:R-:W-:-:S04]  /*0500*/  SEL R16, R9, R16, P4 ;  /* 0x0000001009107207 */ /* 0x000fc80002000000 */
[C---:B------:R-:W-:Y:S02]  /*0510*/  VIMNMX R16, PT, PT, R11.reuse, R16, PT ;  /* 0x000000100b107248 */ /* 0x040fe40003fe0100 */
[----:B------:R-:W-:Y:S02]  /*0520*/  ISETP.NE.AND P6, PT, R18, RZ, PT ;  /* 0x000000ff1200720c */ /* 0x000fe40003fc5270 */
[----:B------:R-:W-:-:S04]  /*0530*/  SEL R16, R11, R16, P2 ;  /* 0x000000100b107207 */ /* 0x000fc80001000000 */
[----:B------:R-:W-:-:S04]  /*0540*/  VIMNMX R16, PT, PT, R13, R16, PT ;  /* 0x000000100d107248 */ /* 0x000fc80003fe0100 */
[----:B------:R-:W-:-:S04]  /*0550*/  SEL R5, R13, R16, P3 ;  /* 0x000000100d057207 */ /* 0x000fc80001800000 */
[----:B------:R-:W-:Y:S02]  /*0560*/  VIMNMX R5, PT, PT, R32, R5, PT ;  /* 0x0000000520057248 */ /* 0x000fe40003fe0100 */
[----:B0-----:R-:W-:Y:S02]  /*0570*/  ISETP.GE.AND P5, PT, R30, 0x10, PT ;  /* 0x000000101e00780c */ /* 0x001fe40003fa6270 */
[----:B------:R-:W-:Y:S02]  /*0580*/  SEL R16, R32, R5, P1 ;  /* 0x0000000520107207 */ /* 0x000fe40000800000 */
[----:B------:R-:W-:Y:S02]  /*0590*/  ISETP.GE.AND P1, PT, R30, 0x1, PT ;  /* 0x000000011e00780c */ /* 0x000fe40003f26270 */
[----:B------:R-:W-:Y:S01]  /*05a0*/  SHF.R.U32.HI R32, RZ, 0x5, R24 ;  /* 0x00000005ff207819 */ /* 0x000fe20000011618 */
[----:B------:R-:W0:Y:S02]  /*05b0*/  SHFL.UP PT, R5, R16, 0x1, RZ ;  /* 0x0420000010057989 */ /* 0x000e2400000e00ff */
[----:B0-----:R-:W-:-:S08]  /*05c0*/  VIMNMX R5, PT, PT, R16, R5, PT ;  /* 0x0000000510057248 */ /* 0x001fd00003fe0100 */
[----:B------:R-:W-:Y:S02]  /*05d0*/  @P1 SEL R16, R5, R16, !P6 ;  /* 0x0000001005101207 */ /* 0x000fe40007000000 */
[----:B------:R-:W0:Y:S04]  /*05e0*/  SHFL.UP PT, R5, R18, 0x1, RZ ;  /* 0x0420000012057989 */ /* 0x000e2800000e00ff */
[----:B------:R-:W1:Y:S01]  /*05f0*/  SHFL.UP PT, R15, R16, 0x2, RZ ;  /* 0x04400000100f7989 */ /* 0x000e6200000e00ff */
[----:B0-----:R-:W-:Y:S02]  /*0600*/  SEL R5, R5, RZ, P1 ;  /* 0x000000ff05057207 */ /* 0x001fe40000800000 */
[----:B------:R-:W-:Y:S02]  /*0610*/  ISETP.GE.AND P1, PT, R30, 0x2, PT ;  /* 0x000000021e00780c */ /* 0x000fe40003f26270 */
[----:B-1----:R-:W-:Y:S01]  /*0620*/  VIMNMX R15, PT, PT, R16, R15, PT ;  /* 0x0000000f100f7248 */ /* 0x002fe20003fe0100 */
[----:B------:R-:W-:-:S05]  /*0630*/  IMAD.IADD R5, R18, 0x1, R5 ;  /* 0x0000000112057824 */ /* 0x000fca00078e0205 */
[----:B------:R-:W-:-:S05]  /*0640*/  ISETP.NE.AND P6, PT, R5, RZ, PT ;  /* 0x000000ff0500720c */ /* 0x000fca0003fc5270 */
[----:B------:R-:W-:Y:S02]  /*0650*/  @P1 SEL R16, R15, R16, !P6 ;  /* 0x000000100f101207 */ /* 0x000fe40007000000 */
[----:B------:R-:W0:Y:S04]  /*0660*/  SHFL.UP PT, R15, R5, 0x2, RZ ;  /* 0x04400000050f7989 */ /* 0x000e2800000e00ff */
[----:B------:R-:W1:Y:S01]  /*0670*/  SHFL.UP PT, R17, R16, 0x4, RZ ;  /* 0x0480000010117989 */ /* 0x000e6200000e00ff */
[----:B0-----:R-:W-:Y:S02]  /*0680*/  SEL R20, R15, RZ, P1 ;  /* 0x000000ff0f147207 */ /* 0x001fe40000800000 */
[----:B------:R-:W-:Y:S02]  /*0690*/  ISETP.GE.AND P1, PT, R30, 0x4, PT ;  /* 0x000000041e00780c */ /* 0x000fe40003f26270 */
[----:B-1----:R-:W-:Y:S01]  /*06a0*/  VIMNMX R17, PT, PT, R16, R17, PT ;  /* 0x0000001110117248 */ /* 0x002fe20003fe0100 */
[----:B------:R-:W-:-:S05]  /*06b0*/  IMAD.IADD R20, R5, 0x1, R20 ;  /* 0x0000000105147824 */ /* 0x000fca00078e0214 */
[----:B------:R-:W0:Y:S01]  /*06c0*/  SHFL.UP PT, R15, R20, 0x4, RZ ;  /* 0x04800000140f7989 */ /* 0x000e2200000e00ff */
[----:B------:R-:W-:-:S04]  /*06d0*/  ISETP.NE.AND P6, PT, R20, RZ, PT ;  /* 0x000000ff1400720c */ /* 0x000fc80003fc5270 */
[----:B------:R-:W-:-:S05]  /*06e0*/  @P1 SEL R16, R17, R16, !P6 ;  /* 0x0000001011101207 */ /* 0x000fca0007000000 */
[----:B------:R-:W1:Y:S01]  /*06f0*/  SHFL.UP PT, R17, R16, 0x8, RZ ;  /* 0x0500000010117989 */ /* 0x000e6200000e00ff */
[----:B0-----:R-:W-:Y:S02]  /*0700*/  SEL R15, R15, RZ, P1 ;  /* 0x000000ff0f0f7207 */ /* 0x001fe40000800000 */
[----:B------:R-:W-:-:S03]  /*0710*/  ISETP.GE.AND P1, PT, R30, 0x8, PT ;  /* 0x000000081e00780c */ /* 0x000fc60003f26270 */
[----:B------:R-:W-:-:S05]  /*0720*/  IMAD.IADD R15, R20, 0x1, R15 ;  /* 0x00000001140f7824 */ /* 0x000fca00078e020f */
[----:B------:R-:W0:Y:S01]  /*0730*/  SHFL.UP PT, R5, R15, 0x8, RZ ;  /* 0x050000000f057989 */ /* 0x000e2200000e00ff */
[----:B-1----:R-:W-:Y:S02]  /*0740*/  VIMNMX R17, PT, PT, R16, R17, PT ;  /* 0x0000001110117248 */ /* 0x002fe40003fe0100 */
[----:B------:R-:W-:-:S04]  /*0750*/  ISETP.NE.AND P6, PT, R15, RZ, PT ;  /* 0x000000ff0f00720c */ /* 0x000fc80003fc5270 */
[----:B------:R-:W-:Y:S02]  /*0760*/  @P1 SEL R16, R17, R16, !P6 ;  /* 0x0000001011101207 */ /* 0x000fe40007000000 */
[----:B0-----:R-:W-:Y:S02]  /*0770*/  SEL R18, R5, RZ, P1 ;  /* 0x000000ff05127207 */ /* 0x001fe40000800000 */
[----:B------:R-:W-:-:S03]  /*0780*/  ISETP.GE.U32.AND P1, PT, R24, 0x20, PT ;  /* 0x000000201800780c */ /* 0x000fc60003f26070 */
[----:B------:R-:W-:-:S05]  /*0790*/  IMAD.IADD R18, R15, 0x1, R18 ;  /* 0x000000010f127824 */ /* 0x000fca00078e0212 */
[----:B------:R-:W0:Y:S02]  /*07a0*/  SHFL.UP PT, R5, R18, 0x10, RZ ;  /* 0x0600000012057989 */ /* 0x000e2400000e00ff */
[----:B0-----:R-:W-:Y:S02]  /*07b0*/  SEL R5, R5, RZ, P5 ;  /* 0x000000ff05057207 */ /* 0x001fe40002800000 */
[----:B------:R-:W-:-:S03]  /*07c0*/  PLOP3.LUT P5, PT, PT, PT, PT, 0x80, 0x8 ;  /* 0x000000000008781c */ /* 0x000fc60003faf070 */
[----:B------:R-:W-:Y:S02]  /*07d0*/  IMAD.IADD R28, R18, 0x1, R5 ;  /* 0x00000001121c7824 */ /* 0x000fe400078e0205 */
[----:B------:R-:W0:Y:S04]  /*07e0*/  SHFL.UP PT, R5, R16, 0x10, RZ ;  /* 0x0600000010057989 */ /* 0x000e2800000e00ff */
[----:B------:R-:W1:Y:S01]  /*07f0*/  SHFL.UP PT, R26, R28, 0x1, RZ ;  /* 0x042000001c1a7989 */ /* 0x000e6200000e00ff */
[----:B0-----:R-:W-:Y:S02]  /*0800*/  VIMNMX R5, PT, PT, R16, R5, PT ;  /* 0x0000000510057248 */ /* 0x001fe40003fe0100 */
[----:B-1----:R-:W-:-:S04]  /*0810*/  @P1 ISETP.NE.AND P6, PT, R26, RZ, PT ;  /* 0x000000ff1a00120c */ /* 0x002fc80003fc5270 */
[----:B------:R-:W-:Y:S02]  /*0820*/  @P1 PLOP3.LUT P5, PT, P6, PT, PT, 0x80, 0x8 ;  /* 0x000000000008181c */ /* 0x000fe400037af070 */
[----:B------:R-:W-:-:S04]  /*0830*/  ISETP.NE.AND P6, PT, R18, RZ, PT ;  /* 0x000000ff1200720c */ /* 0x000fc80003fc5270 */
[----:B------:R-:W-:Y:S02]  /*0840*/  SEL R29, R5, R16, !P6 ;  /* 0x00000010051d7207 */ /* 0x000fe40007000000 */
[----:B------:R-:W-:-:S13]  /*0850*/  ISETP.NE.AND P6, PT, R30, 0x1f, PT ;  /* 0x0000001f1e00780c */ /* 0x000fda0003fc5270 */
[----:B------:R-:W-:-:S05]  /*0860*/  @!P6 LEA R5, R32, UR4, 0x3 ;  /* 0x000000042005ec11 */ /* 0x000fca000f8e18ff */
[----:B------:R-:W-:Y:S01]  /*0870*/  @!P6 STS.64 [R5], R28 ;  /* 0x0000001c0500e388 */ /* 0x000fe20000000a00 */
[----:B------:R-:W-:Y:S01]  /*0880*/  BAR.SYNC.DEFER_BLOCKING 0x0 ;  /* 0x0000000000007b1d */ /* 0x000fe20000010000 */
[----:B------:R-:W-:-:S04]  /*0890*/  ISETP.GE.AND P6, PT, R30, 0x10, PT ;  /* 0x000000101e00780c */ /* 0x000fc80003fc6270 */
[----:B------:R-:W-:-:S05]  /*08a0*/  SEL R31, R16, R29, !P6 ;  /* 0x0000001d101f7207 */ /* 0x000fca0007000000 */
[----:B------:R-:W-:Y:S04]  /*08b0*/  SHFL.UP PT, R15, R31, 0x1, RZ ;  /* 0x042000001f0f7989 */ /* 0x000fe800000e00ff */
[----:B------:R-:W0:Y:S04]  /*08c0*/  LDS.128 R20, [UR4] ;  /* 0x00000004ff147984 */ /* 0x000e280008000c00 */
[----:B------:R-:W1:Y:S01]  /*08d0*/  LDS.128 R16, [UR4+0x10] ;  /* 0x00001004ff107984 */ /* 0x000e620008000c00 */
[----:B0-----:R-:W-:-:S13]  /*08e0*/  ISETP.NE.AND P6, PT, R22, RZ, PT ;  /* 0x000000ff1600720c */ /* 0x001fda0003fc5270 */
[----:B------:R-:W-:Y:S02]  /*08f0*/  @!P6 VIMNMX R23, PT, PT, R21, R23, PT ;  /* 0x000000171517e248 */ /* 0x000fe40003fe0100 */
[----:B-1----:R-:W-:-:S13]  /*0900*/  ISETP.NE.AND P6, PT, R16, RZ, PT ;  /* 0x000000ff1000720c */ /* 0x002fda0003fc5270 */
[----:B------:R-:W-:Y:S02]  /*0910*/  @!P6 VIMNMX R17, PT, PT, R23, R17, PT ;  /* 0x000000111711e248 */ /* 0x000fe40003fe0100 */
[----:B------:R-:W-:-:S04]  /*0920*/  ISETP.NE.AND P6, PT, R32, 0x2, PT ;  /* 0x000000022000780c */ /* 0x000fc80003fc5270 */
[----:B------:R-:W-:Y:S01]  /*0930*/  SEL R28, R23, R21, !P6 ;  /* 0x00000015171c7207 */ /* 0x000fe20007000000 */
[----:B------:R-:W-:Y:S01]  /*0940*/  IMAD.IADD R21, R20, 0x1, R22 ;  /* 0x0000000114157824 */ /* 0x000fe200078e0216 */
[----:B------:R-:W-:-:S04]  /*0950*/  ISETP.NE.AND P6, PT, R32, 0x3, PT ;  /* 0x000000032000780c */ /* 0x000fc80003fc5270 */
[----:B------:R-:W-:Y:S02]  /*0960*/  SEL R28, R17, R28, !P6 ;  /* 0x0000001c111c7207 */ /* 0x000fe40007000000 */
[----:B------:R-:W-:Y:S02]  /*0970*/  @P1 ISETP.NE.AND P6, PT, R30, RZ, PT ;  /* 0x000000ff1e00120c */ /* 0x000fe40003fc5270 */
[----:B------:R-:W-:Y:S02]  /*0980*/  @!P5 VIMNMX R15, PT, PT, R15, R28, PT ;  /* 0x0000001c0f0fd248 */ /* 0x000fe40003fe0100 */
[----:B------:R-:W-:Y:S02]  /*0990*/  ISETP.NE.AND P5, PT, R24, RZ, PT ;  /* 0x000000ff1800720c */ /* 0x000fe40003fa5270 */
[----:B------:R-:W-:-:S04]  /*09a0*/  @P1 SEL R15, R28, R15, !P6 ;  /* 0x0000000f1c0f1207 */ /* 0x000fc80007000000 */
[----:B------:R-:W-:-:S04]  /*09b0*/  VIMNMX R5, PT, PT, R2, R15, PT ;  /* 0x0000000f02057248 */ /* 0x000fc80003fe0100 */
[----:B------:R-:W-:-:S04]  /*09c0*/  SEL R5, R2, R5, P0 ;  /* 0x0000000502057207 */ /* 0x000fc80000000000 */
[----:B------:R-:W-:Y:S02]  /*09d0*/  SEL R28, R2, R5, !P5 ;  /* 0x00000005021c7207 */ /* 0x000fe40006800000 */
[----:B------:R-:W-:Y:S02]  /*09e0*/  ISETP.NE.AND P5, PT, R27, RZ, PT ;  /* 0x000000ff1b00720c */ /* 0x000fe40003fa5270 */
[----:B------:R-:W-:-:S04]  /*09f0*/  VIMNMX R28, PT, PT, R7, R28, PT ;  /* 0x0000001c071c7248 */ /* 0x000fc80003fe0100 */
[----:B------:R-:W-:Y:S02]  /*0a00*/  SEL R7, R7, R28, P5 ;  /* 0x0000001c07077207 */ /* 0x000fe40002800000 */
[----:B------:R-:W-:Y:S02]  /*0a10*/  ISETP.NE.AND P5, PT, R32, 0x2, PT ;  /* 0x000000022000780c */ /* 0x000fe40003fa5270 */
[----:B------:R-:W-:Y:S02]  /*0a20*/  VIMNMX R22, PT, PT, R9, R7, PT ;  /* 0x0000000709167248 */ /* 0x000fe40003fe0100 */
[C---:B------:R-:W-:Y:S01]  /*0a30*/  SEL R20, R21.reuse, R20, !P5 ;  /* 0x0000001415147207 */ /* 0x040fe20006800000 */
[----:B------:R-:W-:Y:S01]  /*0a40*/  IMAD.IADD R21, R21, 0x1, R16 ;  /* 0x0000000115157824 */ /* 0x000fe200078e0210 */
[----:B------:R-:W-:Y:S02]  /*0a50*/  SEL R9, R9, R22, P4 ;  /* 0x0000001609097207 */ /* 0x000fe40002000000 */
[----:B------:R-:W-:-:S02]  /*0a60*/  ISETP.NE.AND P4, PT, R18, RZ, PT ;  /* 0x000000ff1200720c */ /* 0x000fc40003f85270 */
[C---:B------:R-:W-:Y:S02]  /*0a70*/  VIMNMX R22, PT, PT, R11.reuse, R9, PT ;  /* 0x000000090b167248 */ /* 0x040fe40003fe0100 */
[----:B------:R-:W-:Y:S02]  /*0a80*/  ISETP.NE.AND P5, PT, R32, 0x3, PT ;  /* 0x000000032000780c */ /* 0x000fe40003fa5270 */
[----:B------:R-:W-:Y:S02]  /*0a90*/  SEL R11, R11, R22, P2 ;  /* 0x000000160b0b7207 */ /* 0x000fe40001000000 */
[----:B------:R-:W-:Y:S02]  /*0aa0*/  ISETP.NE.AND P2, PT, R24, RZ, PT ;  /* 0x000000ff1800720c */ /* 0x000fe40003f45270 */
[----:B------:R-:W-:Y:S02]  /*0ab0*/  @P1 SEL R16, R26, RZ, P6 ;  /* 0x000000ff1a101207 */ /* 0x000fe40003000000 */
[----:B------:R-:W-:Y:S01]  /*0ac0*/  SEL R23, R21, R20, !P5 ;  /* 0x0000001415177207 */ /* 0x000fe20006800000 */
[----:B------:R-:W-:Y:S01]  /*0ad0*/  IMAD.IADD R20, R18, 0x1, R21 ;  /* 0x0000000112147824 */ /* 0x000fe200078e0215 */
[----:B------:R-:W-:Y:S01]  /*0ae0*/  VIMNMX R22, PT, PT, R13, R11, PT ;  /* 0x0000000b0d167248 */ /* 0x000fe20003fe0100 */
[----:B------:R-:W-:Y:S01]  /*0af0*/  IMAD.MOV.U32 R18, RZ, RZ, RZ ;  /* 0x000000ffff127224 */ /* 0x000fe200078e00ff */
[----:B------:R-:W-:Y:S01]  /*0b00*/  @!P4 VIMNMX R19, PT, PT, R19, R17, PT ;  /* 0x000000111313c248 */ /* 0x000fe20003fe0100 */
[----:B------:R-:W-:Y:S01]  /*0b10*/  @P1 IMAD.IADD R26, R23, 0x1, R16 ;  /* 0x00000001171a1824 */ /* 0x000fe200078e0210 */
[----:B------:R-:W-:-:S03]  /*0b20*/  SEL R13, R13, R22, P3 ;  /* 0x000000160d0d7207 */ /* 0x000fc60001800000 */
[----:B------:R-:W-:Y:S01]  /*0b30*/  IMAD.MOV.U32 R16, RZ, RZ, R26 ;  /* 0x000000ffff107224 */ /* 0x000fe200078e001a */
[----:B------:R-:W-:Y:S06]  /*0b40*/  @P2 BRA `(.L_x_5) ;  /* 0x0000001000e02947 */ /* 0x000fec0003800000 */
[----:B------:R-:W0:Y:S01]  /*0b50*/  LDC.64 R28, c[0x0][0x3a8] ;  /* 0x0000ea00ff1c7b82 */ /* 0x000e220000000a00 */
[----:B------:R-:W-:Y:S02]  /*0b60*/  IMAD.MOV.U32 R22, RZ, RZ, 0x65 ;  /* 0x00000065ff167424 */ /* 0x000fe400078e00ff */
[----:B------:R-:W-:Y:S02]  /*0b70*/  IMAD.MOV.U32 R23, RZ, RZ, 0x0 ;  /* 0x00000000ff177424 */ /* 0x000fe400078e00ff */
[----:B------:R-:W-:Y:S02]  /*0b80*/  IMAD.MOV.U32 R21, RZ, RZ, R19 ;  /* 0x000000ffff157224 */ /* 0x000fe400078e0013 */
[----:B------:R-:W-:Y:S02]  /*0b90*/  IMAD.MOV.U32 R26, RZ, RZ, RZ ;  /* 0x000000ffff1a7224 */ /* 0x000fe400078e00ff */
[----:B------:R-:W-:Y:S02]  /*0ba0*/  IMAD.MOV.U32 R18, RZ, RZ, RZ ;  /* 0x000000ffff127224 */ /* 0x000fe400078e00ff */
[----:B------:R-:W-:Y:S01]  /*0bb0*/  IMAD.MOV.U32 R5, RZ, RZ, R2 ;  /* 0x000000ffff057224 */ /* 0x000fe200078e0002 */
[----:B0-----:R2:W-:Y:S01]  /*0bc0*/  ST.E.128.STRONG.GPU desc[UR8][R28.64+0x200], R20 ;  /* 0x000200141c007985 */ /* 0x0015e2000c10fd08 */
[----:B------:R-:W-:Y:S05]  /*0bd0*/  BRA `(.L_x_5) ;  /* 0x0000001000bc7947 */ /* 0x000fea0003800000 */
.L_x_4:
[----:B------:R-:W-:Y:S01]  /*0be0*/  VIMNMX R16, PT, PT, R2, R7, PT ;  /* 0x0000000702107248 */ /* 0x000fe20003fe0100 */
[----:B------:R-:W0:Y:S01]  /*0bf0*/  S2R R30, SR_LANEID ;  /* 0x00000000001e7919 */ /* 0x000e220000000000 */
[----:B------:R-:W-:Y:S02]  /*0c00*/  IADD3 R17, PT, PT, R18, R19, R17 ;  /* 0x0000001312117210 */ /* 0x000fe40007ffe011 */
[----:B------:R-:W-:Y:S02]  /*0c10*/  SEL R16, R7, R16, P5 ;  /* 0x0000001007107207 */ /* 0x000fe40002800000 */
[----:B------:R-:W-:Y:S02]  /*0c20*/  SHF.R.U32.HI R31, RZ, 0x5, R24 ;  /* 0x00000005ff1f7819 */ /* 0x000fe40000011618 */
[----:B------:R-:W-:-:S04]  /*0c30*/  VIMNMX R16, PT, PT, R9, R16, PT ;  /* 0x0000001009107248 */ /* 0x000fc80003fe0100 */
[----:B------:R-:W-:-:S04]  /*0c40*/  SEL R16, R9, R16, P4 ;  /* 0x0000001009107207 */ /* 0x000fc80002000000 */
[----:B------:R-:W-:-:S04]  /*0c50*/  VIMNMX R16, PT, PT, R11, R16, PT ;  /* 0x000000100b107248 */ /* 0x000fc80003fe0100 */
[----:B------:R-:W-:-:S04]  /*0c60*/  SEL R16, R11, R16, P2 ;  /* 0x000000100b107207 */ /* 0x000fc80001000000 */
[----:B------:R-:W-:Y:S02]  /*0c70*/  VIMNMX R18, PT, PT, R13, R16, PT ;  /* 0x000000100d127248 */ /* 0x000fe40003fe0100 */
[----:B------:R-:W-:Y:S02]  /*0c80*/  IADD3 R16, PT, PT, R3, R17, R0 ;  /* 0x0000001103107210 */ /* 0x000fe40007ffe000 */
[----:B------:R-:W-:-:S03]  /*0c90*/  SEL R17, R13, R18, P3 ;  /* 0x000000120d117207 */ /* 0x000fc60001800000 */
[----:B------:R-:W-:Y:S01]  /*0ca0*/  IMAD.IADD R18, R15, 0x1, R16 ;  /* 0x000000010f127824 */ /* 0x000fe200078e0210 */
[----:B------:R-:W-:Y:S02]  /*0cb0*/  @!P1 VIMNMX R32, PT, PT, R32, R17, PT ;  /* 0x0000001120209248 */ /* 0x000fe40003fe0100 */
[----:B0-----:R-:W-:Y:S02]  /*0cc0*/  ISETP.GE.AND P2, PT, R30, 0x1, PT ;  /* 0x000000011e00780c */ /* 0x001fe40003f46270 */
[----:B------:R-:W0:Y:S01]  /*0cd0*/  SHFL.UP PT, R15, R18, 0x1, RZ ;  /* 0x04200000120f7989 */ /* 0x000e2200000e00ff */
[----:B------:R-:W-:Y:S02]  /*0ce0*/  ISETP.NE.AND P1, PT, R18, RZ, PT ;  /* 0x000000ff1200720c */ /* 0x000fe40003f25270 */
[----:B------:R-:W-:Y:S01]  /*0cf0*/  ISETP.GE.AND P3, PT, R30, 0x10, PT ;  /* 0x000000101e00780c */ /* 0x000fe20003f66270 */
[----:B------:R-:W1:Y:S01]  /*0d00*/  SHFL.UP PT, R17, R32, 0x1, RZ ;  /* 0x0420000020117989 */ /* 0x000e6200000e00ff */
[----:B0-----:R-:W-:-:S02]  /*0d10*/  SEL R15, R15, RZ, P2 ;  /* 0x000000ff0f0f7207 */ /* 0x001fc40001000000 */
[----:B-1----:R-:W-:-:S03]  /*0d20*/  VIMNMX R17, PT, PT, R32, R17, PT ;  /* 0x0000001120117248 */ /* 0x002fc60003fe0100 */
[----:B------:R-:W-:Y:S01]  /*0d30*/  IMAD.IADD R15, R18, 0x1, R15 ;  /* 0x00000001120f7824 */ /* 0x000fe200078e020f */
[----:B------:R-:W-:-:S04]  /*0d40*/  @P2 SEL R32, R17, R32, !P1 ;  /* 0x0000002011202207 */ /* 0x000fc80004800000 */
[----:B------:R-:W0:Y:S01]  /*0d50*/  SHFL.UP PT, R16, R15, 0x2, RZ ;  /* 0x044000000f107989 */ /* 0x000e2200000e00ff */
[----:B------:R-:W-:Y:S02]  /*0d60*/  ISETP.GE.AND P2, PT, R30, 0x2, PT ;  /* 0x000000021e00780c */ /* 0x000fe40003f46270 */
[----:B------:R-:W-:Y:S01]  /*0d70*/  ISETP.NE.AND P1, PT, R15, RZ, PT ;  /* 0x000000ff0f00720c */ /* 0x000fe20003f25270 */
[----:B------:R-:W1:Y:S01]  /*0d80*/  SHFL.UP PT, R17, R32, 0x2, RZ ;  /* 0x0440000020117989 */ /* 0x000e6200000e00ff */
[----:B0-----:R-:W-:Y:S02]  /*0d90*/  SEL R16, R16, RZ, P2 ;  /* 0x000000ff10107207 */ /* 0x001fe40001000000 */
[----:B-1----:R-:W-:-:S03]  /*0da0*/  VIMNMX R17, PT, PT, R32, R17, PT ;  /* 0x0000001120117248 */ /* 0x002fc60003fe0100 */
[----:B------:R-:W-:-:S04]  /*0db0*/  IMAD.IADD R16, R15, 0x1, R16 ;  /* 0x000000010f107824 */ /* 0x000fc800078e0210 */
[----:B------:R-:W-:Y:S02]  /*0dc0*/  @P2 SEL R32, R17, R32, !P1 ;  /* 0x0000002011202207 */ /* 0x000fe40004800000 */
[----:B------:R-:W0:Y:S01]  /*0dd0*/  SHFL.UP PT, R17, R16, 0x4, RZ ;  /* 0x0480000010117989 */ /* 0x000e2200000e00ff */
[----:B------:R-:W-:Y:S02]  /*0de0*/  ISETP.GE.AND P2, PT, R30, 0x4, PT ;  /* 0x000000041e00780c */ /* 0x000fe40003f46270 */
[----:B------:R-:W-:Y:S01]  /*0df0*/  ISETP.NE.AND P1, PT, R16, RZ, PT ;  /* 0x000000ff1000720c */ /* 0x000fe20003f25270 */
[----:B------:R-:W1:Y:S01]  /*0e00*/  SHFL.UP PT, R19, R32, 0x4, RZ ;  /* 0x0480000020137989 */ /* 0x000e6200000e00ff */
[----:B0-----:R-:W-:Y:S02]  /*0e10*/  SEL R17, R17, RZ, P2 ;  /* 0x000000ff11117207 */ /* 0x001fe40001000000 */
[----:B-1----:R-:W-:-:S03]  /*0e20*/  VIMNMX R19, PT, PT, R32, R19, PT ;  /* 0x0000001320137248 */ /* 0x002fc60003fe0100 */
[----:B------:R-:W-:-:S04]  /*0e30*/  IMAD.IADD R17, R16, 0x1, R17 ;  /* 0x0000000110117824 */ /* 0x000fc800078e0211 */
[----:B------:R-:W-:Y:S01]  /*0e40*/  @P2 SEL R32, R19, R32, !P1 ;  /* 0x0000002013202207 */ /* 0x000fe20004800000 */
        /* <DEDUP_REMOVED lines=9> */
[----:B------:R-:W-:Y:S02]  /*0ee0*/  ISETP.NE.AND P2, PT, R30, 0x1f, PT ;  /* 0x0000001f1e00780c */ /* 0x000fe40003f45270 */
[----:B------:R-:W-:Y:S01]  /*0ef0*/  ISETP.NE.AND P1, PT, R16, RZ, PT ;  /* 0x000000ff1000720c */ /* 0x000fe20003f25270 */
[----:B------:R-:W1:Y:S10]  /*0f00*/  SHFL.UP PT, R19, R32, 0x10, RZ ;  /* 0x0600000020137989 */ /* 0x000e7400000e00ff */
[----:B------:R-:W-:-:S02]  /*0f10*/  @!P2 LEA R27, R31, UR4, 0x3 ;  /* 0x000000041f1bac11 */ /* 0x000fc4000f8e18ff */
[----:B0-----:R-:W-:Y:S02]  /*0f20*/  SEL R15, R15, RZ, P3 ;  /* 0x000000ff0f0f7207 */ /* 0x001fe40001800000 */
[----:B-1----:R-:W-:-:S03]  /*0f30*/  VIMNMX R19, PT, PT, R32, R19, PT ;  /* 0x0000001320137248 */ /* 0x002fc60003fe0100 */
[----:B------:R-:W-:Y:S01]  /*0f40*/  IMAD.IADD R28, R16, 0x1, R15 ;  /* 0x00000001101c7824 */ /* 0x000fe200078e020f */
[----:B------:R-:W-:-:S04]  /*0f50*/  SEL R29, R19, R32, !P1 ;  /* 0x00000020131d7207 */ /* 0x000fc80004800000 */
[----:B------:R-:W0:Y:S01]  /*0f60*/  SHFL.UP PT, R26, R28, 0x1, RZ ;  /* 0x042000001c1a7989 */ /* 0x000e2200000e00ff */
[----:B------:R-:W-:Y:S02]  /*0f70*/  PLOP3.LUT P1, PT, PT, PT, PT, 0x80, 0x8 ;  /* 0x000000000008781c */ /* 0x000fe40003f2f070 */
[----:B------:R-:W-:Y:S01]  /*0f80*/  SEL R15, R32, R29, !P3 ;  /* 0x0000001d200f7207 */ /* 0x000fe20005800000 */
[----:B------:R-:W-:Y:S01]  /*0f90*/  @!P2 STS.64 [R27], R28 ;  /* 0x0000001c1b00a388 */ /* 0x000fe20000000a00 */
[----:B------:R-:W-:Y:S01]  /*0fa0*/  BAR.SYNC.DEFER_BLOCKING 0x0 ;  /* 0x0000000000007b1d */ /* 0x000fe20000010000 */
[----:B------:R-:W-:Y:S02]  /*0fb0*/  ISETP.GE.U32.AND P2, PT, R24, 0x20, PT ;  /* 0x000000201800780c */ /* 0x000fe40003f46070 */
[----:B------:R-:W-:-:S03]  /*0fc0*/  ISETP.NE.AND P3, PT, R31, 0x2, PT ;  /* 0x000000021f00780c */ /* 0x000fc60003f65270 */
[----:B------:R-:W-:Y:S08]  /*0fd0*/  SHFL.UP PT, R15, R15, 0x1, RZ ;  /* 0x042000000f0f7989 */ /* 0x000ff000000e00ff */
[----:B0-----:R-:W-:-:S04]  /*0fe0*/  @P2 ISETP.NE.AND P6, PT, R26, RZ, PT ;  /* 0x000000ff1a00220c */ /* 0x001fc80003fc5270 */
[----:B------:R-:W-:Y:S01]  /*0ff0*/  @P2 PLOP3.LUT P1, PT, P6, PT, PT, 0x80, 0x8 ;  /* 0x000000000008281c */ /* 0x000fe2000372f070 */
[----:B------:R-:W0:Y:S04]  /*1000*/  LDS.128 R20, [UR4] ;  /* 0x00000004ff147984 */ /* 0x000e280008000c00 */
[----:B------:R-:W1:Y:S01]  /*1010*/  LDS.128 R16, [UR4+0x10] ;  /* 0x00001004ff107984 */ /* 0x000e620008000c00 */
[----:B0-----:R-:W-:Y:S01]  /*1020*/  ISETP.NE.AND P5, PT, R22, RZ, PT ;  /* 0x000000ff1600720c */ /* 0x001fe20003fa5270 */
[----:B------:R-:W-:Y:S01]  /*1030*/  IMAD.IADD R27, R20, 0x1, R22 ;  /* 0x00000001141b7824 */ /* 0x000fe200078e0216 */
[----:B-1----:R-:W-:-:S04]  /*1040*/  ISETP.NE.AND P4, PT, R16, RZ, PT ;  /* 0x000000ff1000720c */ /* 0x002fc80003f85270 */
[C---:B------:R-:W-:Y:S01]  /*1050*/  SEL R20, R27.reuse, R20, !P3 ;  /* 0x000000141b147207 */ /* 0x040fe20005800000 */
[----:B------:R-:W-:-:S04]  /*1060*/  IMAD.IADD R27, R27, 0x1, R16 ;  /* 0x000000011b1b7824 */ /* 0x000fc800078e0210 */
[C---:B------:R-:W-:Y:S02]  /*1070*/  IMAD.IADD R28, R18.reuse, 0x1, R27 ;  /* 0x00000001121c7824 */ /* 0x040fe400078e021b */
[----:B------:R-:W-:Y:S02]  /*1080*/  @!P5 VIMNMX R23, PT, PT, R21, R23, PT ;  /* 0x000000171517d248 */ /* 0x000fe40003fe0100 */
[----:B------:R-:W-:Y:S02]  /*1090*/  ISETP.NE.AND P5, PT, R31, 0x3, PT ;  /* 0x000000031f00780c */ /* 0x000fe40003fa5270 */
[C---:B------:R-:W-:Y:S02]  /*10a0*/  @!P4 VIMNMX R17, PT, PT, R23.reuse, R17, PT ;  /* 0x000000111711c248 */ /* 0x040fe40003fe0100 */
[----:B------:R-:W-:Y:S02]  /*10b0*/  ISETP.NE.AND P4, PT, R18, RZ, PT ;  /* 0x000000ff1200720c */ /* 0x000fe40003f85270 */
[----:B------:R-:W-:-:S02]  /*10c0*/  SEL R22, R23, R21, !P3 ;  /* 0x0000001517167207 */ /* 0x000fc40005800000 */
[----:B------:R-:W-:Y:S02]  /*10d0*/  @P2 ISETP.NE.AND P3, PT, R30, RZ, PT ;  /* 0x000000ff1e00220c */ /* 0x000fe40003f65270 */
[----:B------:R-:W-:Y:S02]  /*10e0*/  SEL R22, R17, R22, !P5 ;  /* 0x0000001611167207 */ /* 0x000fe40006800000 */
[----:B------:R-:W-:Y:S02]  /*10f0*/  @P2 SEL R21, R26, RZ, P3 ;  /* 0x000000ff1a152207 */ /* 0x000fe40001800000 */
[----:B------:R-:W-:Y:S02]  /*1100*/  SEL R20, R27, R20, !P5 ;  /* 0x000000141b147207 */ /* 0x000fe40006800000 */
[----:B------:R-:W-:Y:S02]  /*1110*/  @!P1 VIMNMX R15, PT, PT, R15, R22, PT ;  /* 0x000000160f0f9248 */ /* 0x000fe40003fe0100 */
[----:B------:R-:W-:Y:S01]  /*1120*/  @!P4 VIMNMX R19, PT, PT, R19, R17, PT ;  /* 0x000000111313c248 */ /* 0x000fe20003fe0100 */
[----:B------:R-:W-:Y:S01]  /*1130*/  @P2 IMAD.IADD R26, R21, 0x1, R20 ;  /* 0x00000001151a2824 */ /* 0x000fe200078e0214 */
[----:B------:R-:W-:Y:S01]  /*1140*/  @P2 SEL R15, R22, R15, !P3 ;  /* 0x0000000f160f2207 */ /* 0x000fe20005800000 */
[----:B------:R-:W-:Y:S06]  /*1150*/  @P2 BRA `(.L_x_6) ;  /* 0x0000000800e42947 */ /* 0x000fec0003800000 */
[----:B------:R-:W0:Y:S01]  /*1160*/  LDC.64 R16, c[0x0][0x3a8] ;  /* 0x0000ea00ff107b82 */ /* 0x000e220000000a00 */
[----:B------:R-:W-:Y:S01]  /*1170*/  ISETP.NE.AND P1, PT, R24, RZ, PT ;  /* 0x000000ff1800720c */ /* 0x000fe20003f25270 */
[----:B------:R-:W1:Y:S01]  /*1180*/  LDCU UR5, c[0x0][0x370] ;  /* 0x00006e00ff0577ac */ /* 0x000e620008000800 */
[----:B------:R-:W-:-:S05]  /*1190*/  LOP3.LUT R18, RZ, R24, RZ, 0x33, !PT ;  /* 0x00000018ff127212 */ /* 0x000fca00078e33ff */
[----:B------:R-:W-:-:S06]  /*11a0*/  IMAD.IADD R31, R5, 0x1, R18 ;  /* 0x00000001051f7824 */ /* 0x000fcc00078e0212 */
[----:B------:R-:W-:Y:S01]  /*11b0*/  @!P1 IMAD.MOV.U32 R22, RZ, RZ, 0x64 ;  /* 0x00000064ff169424 */ /* 0x000fe200078e00ff */
[----:B------:R2:W-:Y:S01]  /*11c0*/  @!P1 STS [UR4+0x54], R28 ;  /* 0x0000541cff009988 */ /* 0x0005e20008000804 */
[----:B------:R-:W-:Y:S02]  /*11d0*/  @!P1 IMAD.MOV.U32 R23, RZ, RZ, 0x0 ;  /* 0x00000000ff179424 */ /* 0x000fe400078e00ff */
[----:B------:R-:W-:Y:S01]  /*11e0*/  @!P1 IMAD.MOV.U32 R20, RZ, RZ, R28 ;  /* 0x000000ffff149224 */ /* 0x000fe200078e001c */
[----:B------:R2:W-:Y:S01]  /*11f0*/  @!P1 STS [UR4+0x58], R19 ;  /* 0x00005813ff009988 */ /* 0x0005e20008000804 */
[----:B------:R-:W-:Y:S01]  /*1200*/  @!P1 IMAD.MOV.U32 R21, RZ, RZ, R19 ;  /* 0x000000ffff159224 */ /* 0x000fe200078e0013 */
[----:B-1----:R-:W-:Y:S01]  /*1210*/  UISETP.GT.U32.AND UP0, UPT, UR5, 0x1f3, UPT ;  /* 0x000001f30500788c */ /* 0x002fe2000bf04070 */
[----:B0-----:R-:W-:-:S05]  /*1220*/  IMAD.WIDE R38, R5, 0x10, R16 ;  /* 0x0000001005267825 */ /* 0x001fca00078e0210 */
[----:B------:R2:W-:Y:S03]  /*1230*/  @!P1 ST.E.128.STRONG.GPU desc[UR8][R38.64+0x200], R20 ;  /* 0x0002001426009985 */ /* 0x0005e6000c10fd08 */
[----:B------:R-:W-:Y:S05]  /*1240*/  BRA.U UP0, `(.L_x_7) ;  /* 0x0000000100087547 */ /* 0x000fea000b800000 */
[----:B------:R0:W-:Y:S06]  /*1250*/  MEMBAR.SC.CTA ;  /* 0x0000000000007992 */ /* 0x0001ec0000000000 */
[----:B0-----:R-:W-:Y:S05]  /*1260*/  BRA `(.L_x_8) ;  /* 0x0000000000087947 */ /* 0x001fea0003800000 */
.L_x_7:
[----:B------:R-:W-:Y:S05]  /*1270*/  NANOSLEEP 0x1c2 ;  /* 0x000001c20000795d */ /* 0x000fea0003800000 */
[----:B------:R-:W-:Y:S01]  /*1280*/  NOP ;  /* 0x0000000000007918 */ /* 0x000fe20000000000 */
.L_x_8:
[----:B------:R-:W-:-:S07]  /*1290*/  IMAD.WIDE R16, R31, 0x10, R16 ;  /* 0x000000101f107825 */ /* 0x000fce00078e0210 */
.L_x_10:
[----:B--2---:R-:W2:Y:S01]  /*12a0*/  LD.E.128.STRONG.GPU R20, desc[UR8][R16.64+0x200] ;  /* 0x0002000810147980 */ /* 0x004ea2000c10fd00 */
[----:B------:R-:W-:Y:S05]  /*12b0*/  YIELD ;  /* 0x0000000000007946 */ /* 0x000fea0003800000 */
[----:B------:R-:W-:Y:S01]  /*12c0*/  UMOV UR5, 0xffffffff ;  /* 0xffffffff00057882 */ /* 0x000fe20000000000 */
[----:B--2---:R-:W-:-:S04]  /*12d0*/  ISETP.NE.U32.AND P1, PT, R22, 0x63, PT ;  /* 0x000000631600780c */ /* 0x004fc80003f25070 */
[----:B------:R-:W-:Y:S01]  /*12e0*/  ISETP.NE.AND.EX P1, PT, R23, RZ, PT, P1 ;  /* 0x000000ff1700720c */ /* 0x000fe20003f25310 */
[----:B------:R-:W-:-:S12]  /*12f0*/  BRA.DIV UR5, `(.L_x_9) ;  /* 0x0000004205407947 */ /* 0x000fd8000b800000 */
[----:B------:R-:W-:-:S13]  /*1300*/  VOTE.ANY P1, !P1 ;  /* 0x0000000000ff7806 */ /* 0x000fda0004820100 */
.L_x_56:
[----:B------:R-:W-:Y:S05]  /*1310*/  @P1 BRA `(.L_x_10) ;  /* 0xfffffffc00e01947 */ /* 0x000fea000383ffff */
[----:B------:R-:W-:Y:S01]  /*1320*/  UMOV UR5, 0xffffffff ;  /* 0xffffffff00057882 */ /* 0x000fe20000000000 */
[----:B------:R-:W-:-:S04]  /*1330*/  ISETP.NE.U32.AND P3, PT, R22, 0x65, PT ;  /* 0x000000651600780c */ /* 0x000fc80003f65070 */
[----:B------:R-:W-:Y:S01]  /*1340*/  ISETP.NE.AND.EX P3, PT, R23, RZ, PT, P3 ;  /* 0x000000ff1700720c */ /* 0x000fe20003f65330 */
[----:B------:R-:W-:-:S12]  /*1350*/  BRA.DIV UR5, `(.L_x_11) ;  /* 0x00000042054c7947 */ /* 0x000fd8000b800000 */
[----:B------:R-:W0:Y:S01]  /*1360*/  S2R R29, SR_GEMASK ;  /* 0x00000000001d7919 */ /* 0x000e220000003c00 */
[----:B------:R-:W-:Y:S02]  /*1370*/  VOTE.ANY R5, PT, !P3 ;  /* 0x0000000000057806 */ /* 0x000fe400058e0100 */
[----:B------:R-:W-:Y:S02]  /*1380*/  ISETP.NE.AND P2, PT, R20, RZ, PT ;  /* 0x000000ff1400720c */ /* 0x000fe40003f45270 */
[----:B------:R-:W-:-:S04]  /*1390*/  ISETP.NE.U32.AND P4, PT, R22, 0x65, PT ;  /* 0x000000651600780c */ /* 0x000fc80003f85070 */
[----:B------:R-:W-:-:S13]  /*13a0*/  ISETP.NE.AND.EX P4, PT, R23, RZ, PT, P4 ;  /* 0x000000ff1700720c */ /* 0x000fda0003f85340 */
[----:B------:R-:W-:Y:S02]  /*13b0*/  VOTE.ALL P4, P4 ;  /* 0x0000000000ff7806 */ /* 0x000fe40002080000 */
[----:B0-----:R-:W-:-:S05]  /*13c0*/  LOP3.LUT R5, R5, 0x80000000, R29, 0xec, !PT ;  /* 0x8000000005057812 */ /* 0x001fca00078eec1d */
[----:B------:R-:W-:-:S05]  /*13d0*/  VIADD R16, R5, 0xffffffff ;  /* 0xffffffff05107836 */ /* 0x000fca0000000000 */
[----:B------:R-:W-:-:S04]  /*13e0*/  LOP3.LUT R16, R5, R16, RZ, 0xc, !PT ;  /* 0x0000001005107212 */ /* 0x000fc800078e0cff */
[----:B------:R0:W1:Y:S02]  /*13f0*/  POPC R33, R16 ;  /* 0x0000001000217309 */ /* 0x0000640000000000 */
[----:B0-----:R-:W0:Y:S01]  /*1400*/  LDC.64 R16, c[0x0][0x3a8] ;  /* 0x0000ea00ff107b82 */ /* 0x001e220000000a00 */
[----:B-1----:R-:W1:Y:S01]  /*1410*/  SHFL.DOWN PT, R35, R21, 0x1, R33 ;  /* 0x0820000015237989 */ /* 0x002e6200000e0021 */
[----:B------:R-:W-:-:S03]  /*1420*/  ISETP.GE.AND P1, PT, R30, R33, PT ;  /* 0x000000211e00720c */ /* 0x000fc60003f26270 */
[----:B------:R-:W2:Y:S01]  /*1430*/  SHFL.DOWN PT, R32, R20, 0x1, R33 ;  /* 0x0820000014207989 */ /* 0x000ea200000e0021 */
[----:B-1----:R-:W-:Y:S02]  /*1440*/  VIMNMX R35, PT, PT, R21, R35, PT ;  /* 0x0000002315237248 */ /* 0x002fe40003fe0100 */
[----:B--2---:R-:W-:Y:S01]  /*1450*/  SEL R5, R32, RZ, !P1 ;  /* 0x000000ff20057207 */ /* 0x004fe20004800000 */
[----:B------:R-:W-:Y:S01]  /*1460*/  VIADD R32, R30, 0x2 ;  /* 0x000000021e207836 */ /* 0x000fe20000000000 */
[----:B------:R-:W-:-:S03]  /*1470*/  SEL R35, R35, R21, !P2 ;  /* 0x0000001523237207 */ /* 0x000fc60005000000 */
[----:B------:R-:W-:Y:S01]  /*1480*/  IMAD.IADD R36, R20, 0x1, R5 ;  /* 0x0000000114247824 */ /* 0x000fe200078e0205 */
[----:B------:R-:W-:Y:S01]  /*1490*/  SEL R37, R35, R21, !P1 ;  /* 0x0000001523257207 */ /* 0x000fe20004800000 */
[----:B------:R-:W-:Y:S01]  /*14a0*/  VIADD R35, R30, 0x8 ;  /* 0x000000081e237836 */ /* 0x000fe20000000000 */
[----:B------:R-:W-:Y:S02]  /*14b0*/  ISETP.GT.AND P1, PT, R32, R33, PT ;  /* 0x000000212000720c */ /* 0x000fe40003f24270 */
[----:B------:R-:W1:Y:S01]  /*14c0*/  SHFL.DOWN PT, R34, R36, 0x2, R33 ;  /* 0x0840000024227989 */ /* 0x000e6200000e0021 */
[----:B------:R-:W-:-:S03]  /*14d0*/  ISETP.NE.AND P2, PT, R36, RZ, PT ;  /* 0x000000ff2400720c */ /* 0x000fc60003f45270 */
[----:B------:R-:W2:Y:S01]  /*14e0*/  SHFL.DOWN PT, R40, R37, 0x2, R33 ;  /* 0x0840000025287989 */ /* 0x000ea200000e0021 */
[----:B-1----:R-:W-:Y:S01]  /*14f0*/  SEL R5, R34, RZ, !P1 ;  /* 0x000000ff22057207 */ /* 0x002fe20004800000 */
[----:B------:R-:W-:Y:S01]  /*1500*/  VIADD R34, R30, 0x4 ;  /* 0x000000041e227836 */ /* 0x000fe20000000000 */
[----:B--2---:R-:W-:-:S03]  /*1510*/  VIMNMX R40, PT, PT, R37, R40, PT ;  /* 0x0000002825287248 */ /* 0x004fc60003fe0100 */
[----:B------:R-:W-:Y:S01]  /*1520*/  IMAD.IADD R20, R36, 0x1, R5 ;  /* 0x0000000124147824 */ /* 0x000fe200078e0205 */
[----:B------:R-:W-:-:S04]  /*1530*/  @!P1 SEL R37, R40, R37, !P2 ;  /* 0x0000002528259207 */ /* 0x000fc80005000000 */
[----:B------:R-:W1:Y:S01]  /*1540*/  SHFL.DOWN PT, R21, R20, 0x4, R33 ;  /* 0x0880000014157989 */ /* 0x000e6200000e0021 */
[----:B------:R-:W-:Y:S02]  /*1550*/  ISETP.GT.AND P1, PT, R34, R33, PT ;  /* 0x000000212200720c */ /* 0x000fe40003f24270 */
[----:B------:R-:W-:Y:S01]  /*1560*/  ISETP.NE.AND P2, PT, R20, RZ, PT ;  /* 0x000000ff1400720c */ /* 0x000fe20003f45270 */
[----:B------:R-:W2:Y:S01]  /*1570*/  SHFL.DOWN PT, R40, R37, 0x4, R33 ;  /* 0x0880000025287989 */ /* 0x000ea200000e0021 */
[----:B-1----:R-:W-:Y:S02]  /*1580*/  SEL R21, R21, RZ, !P1 ;  /* 0x000000ff15157207 */ /* 0x002fe40004800000 */
[----:B--2---:R-:W-:-:S03]  /*1590*/  VIMNMX R40, PT, PT, R37, R40, PT ;  /* 0x0000002825287248 */ /* 0x004fc60003fe0100 */
[----:B------:R-:W-:-:S04]  /*15a0*/  IMAD.IADD R36, R20, 0x1, R21 ;  /* 0x0000000114247824 */ /* 0x000fc800078e0215 */
[----:B------:R-:W-:Y:S01]  /*15b0*/  @!P1 SEL R37, R40, R37, !P2 ;  /* 0x0000002528259207 */ /* 0x000fe20005000000 */
[----:B------:R-:W1:Y:S01]  /*15c0*/  SHFL.DOWN PT, R27, R36, 0x8, R33 ;  /* 0x09000000241b7989 */ /* 0x000e6200000e0021 */
[----:B------:R-:W-:Y:S02]  /*15d0*/  ISETP.GT.AND P1, PT, R35, R33, PT ;  /* 0x000000212300720c */ /* 0x000fe40003f24270 */
[----:B------:R-:W-:Y:S01]  /*15e0*/  ISETP.NE.AND P2, PT, R36, RZ, PT ;  /* 0x000000ff2400720c */ /* 0x000fe20003f45270 */
[----:B------:R-:W2:Y:S01]  /*15f0*/  SHFL.DOWN PT, R40, R37, 0x8, R33 ;  /* 0x0900000025287989 */ /* 0x000ea200000e0021 */
[----:B-1----:R-:W-:Y:S02]  /*1600*/  SEL R27, R27, RZ, !P1 ;  /* 0x000000ff1b1b7207 */ /* 0x002fe40004800000 */
[----:B--2---:R-:W-:-:S03]  /*1610*/  VIMNMX R40, PT, PT, R37, R40, PT ;  /* 0x0000002825287248 */ /* 0x004fc60003fe0100 */
[----:B------:R-:W-:Y:S02]  /*1620*/  IMAD.IADD R42, R36, 0x1, R27 ;  /* 0x00000001242a7824 */ /* 0x000fe400078e021b */
[----:B------:R-:W-:Y:S02]  /*1630*/  VIADD R36, R30, 0x10 ;  /* 0x000000101e247836 */ /* 0x000fe40000000000 */
[----:B------:R-:W-:Y:S01]  /*1640*/  @!P1 SEL R37, R40, R37, !P2 ;  /* 0x0000002528259207 */ /* 0x000fe20005000000 */
[----:B------:R-:W1:Y:S01]  /*1650*/  SHFL.DOWN PT, R41, R42, 0x10, R33 ;  /* 0x0a0000002a297989 */ /* 0x000e6200000e0021 */
[----:B0-----:R-:W-:Y:S02]  /*1660*/  IADD3 R40, P3, PT, R16, 0x200, RZ ;  /* 0x0000020010287810 */ /* 0x001fe40007f7e0ff */
[----:B------:R-:W-:Y:S01]  /*1670*/  ISETP.GT.AND P1, PT, R36, R33, PT ;  /* 0x000000212400720c */ /* 0x000fe20003f24270 */
[----:B------:R-:W0:Y:S01]  /*1680*/  SHFL.DOWN PT, R27, R37, 0x10, R33 ;  /* 0x0a000000251b7989 */ /* 0x000e2200000e0021 */
[----:B------:R-:W-:-:S02]  /*1690*/  ISETP.NE.AND P2, PT, R42, RZ, PT ;  /* 0x000000ff2a00720c */ /* 0x000fc40003f45270 */
[----:B-1----:R-:W-:Y:S02]  /*16a0*/  SEL R41, R41, RZ, !P1 ;  /* 0x000000ff29297207 */ /* 0x002fe40004800000 */
[----:B0-----:R-:W-:-:S03]  /*16b0*/  VIMNMX R16, PT, PT, R37, R27, PT ;  /* 0x0000001b25107248 */ /* 0x001fc60003fe0100 */
[----:B------:R-:W-:Y:S02]  /*16c0*/  IMAD.IADD R33, R42, 0x1, R41 ;  /* 0x000000012a217824 */ /* 0x000fe400078e0229 */
[----:B------:R-:W-:Y:S02]  /*16d0*/  IMAD.X R41, RZ, RZ, R17, P3 ;  /* 0x000000ffff297224 */ /* 0x000fe400018e0611 */
[----:B------:R-:W-:-:S05]  /*16e0*/  @!P1 SEL R37, R16, R37, !P2 ;  /* 0x0000002510259207 */ /* 0x000fca0005000000 */
[----:B------:R-:W-:-:S07]  /*16f0*/  IMAD.MOV.U32 R20, RZ, RZ, R37 ;  /* 0x000000ffff147224 */ /* 0x000fce00078e0025 */
.L_x_70:
[----:B------:R-:W-:Y:S05]  /*1700*/  @!P4 BRA `(.L_x_12) ;  /* 0x000000040010c947 */ /* 0x000fea0003800000 */
.L_x_16:
[----:B------:R-:W-:Y:S02]  /*1710*/  IMAD.MOV.U32 R37, RZ, RZ, R20 ;  /* 0x000000ffff257224 */ /* 0x000fe400078e0014 */
[----:B------:R-:W-:-:S07]  /*1720*/  IMAD.WIDE R16, R31, 0x10, R40 ;  /* 0x000000101f107825 */ /* 0x000fce00078e0228 */
.L_x_14:
[----:B------:R-:W2:Y:S01]  /*1730*/  LD.E.128.STRONG.GPU R20, desc[UR8][R16.64+-0x200] ;  /* 0xfffe000810147980 */ /* 0x000ea2000c10fd00 */
[----:B------:R-:W-:Y:S05]  /*1740*/  YIELD ;  /* 0x0000000000007946 */ /* 0x000fea0003800000 */
[----:B------:R-:W-:Y:S01]  /*1750*/  UMOV UR5, 0xffffffff ;  /* 0xffffffff00057882 */ /* 0x000fe20000000000 */
[----:B--2---:R-:W-:-:S04]  /*1760*/  ISETP.NE.U32.AND P1, PT, R22, 0x63, PT ;  /* 0x000000631600780c */ /* 0x004fc80003f25070 */
[----:B------:R-:W-:Y:S01]  /*1770*/  ISETP.NE.AND.EX P1, PT, R23, RZ, PT, P1 ;  /* 0x000000ff1700720c */ /* 0x000fe20003f25310 */
[----:B------:R-:W-:-:S12]  /*1780*/  BRA.DIV UR5, `(.L_x_13) ;  /* 0x0000004605007947 */ /* 0x000fd8000b800000 */
[----:B------:R-:W-:-:S13]  /*1790*/  VOTE.ANY P1, !P1 ;  /* 0x0000000000ff7806 */ /* 0x000fda0004820100 */
.L_x_73:
[----:B------:R-:W-:Y:S05]  /*17a0*/  @P1 BRA `(.L_x_14) ;  /* 0xfffffffc00e01947 */ /* 0x000fea000383ffff */
[----:B------:R-:W-:Y:S01]  /*17b0*/  UMOV UR5, 0xffffffff ;  /* 0xffffffff00057882 */ /* 0x000fe20000000000 */
[----:B------:R-:W-:-:S04]  /*17c0*/  ISETP.NE.U32.AND P3, PT, R22, 0x65, PT ;  /* 0x000000651600780c */ /* 0x000fc80003f65070 */
[----:B------:R-:W-:Y:S01]  /*17d0*/  ISETP.NE.AND.EX P3, PT, R23, RZ, PT, P3 ;  /* 0x000000ff1700720c */ /* 0x000fe20003f65330 */
[----:B------:R-:W-:-:S12]  /*17e0*/  BRA.DIV UR5, `(.L_x_15) ;  /* 0x00000046050c7947 */ /* 0x000fd8000b800000 */
[----:B------:R-:W-:Y:S01]  /*17f0*/  VOTE.ANY R5, PT, !P3 ;  /* 0x0000000000057806 */ /* 0x000fe200058e0100 */
[----:B------:R-:W-:Y:S01]  /*1800*/  VIADD R31, R31, 0xffffffe0 ;  /* 0xffffffe01f1f7836 */ /* 0x000fe20000000000 */
[----:B------:R-:W-:Y:S02]  /*1810*/  ISETP.NE.AND P2, PT, R20, RZ, PT ;  /* 0x000000ff1400720c */ /* 0x000fe40003f45270 */
[----:B------:R-:W-:Y:S02]  /*1820*/  LOP3.LUT R5, R5, 0x80000000, R29, 0xec, !PT ;  /* 0x8000000005057812 */ /* 0x000fe400078eec1d */
[----:B------:R-:W-:Y:S02]  /*1830*/  ISETP.NE.AND P3, PT, R33, RZ, PT ;  /* 0x000000ff2100720c */ /* 0x000fe40003f65270 */
[----:B------:R-:W-:Y:S01]  /*1840*/  ISETP.NE.U32.AND P4, PT, R22, 0x65, PT ;  /* 0x000000651600780c */ /* 0x000fe20003f85070 */
[----:B------:R-:W-:-:S03]  /*1850*/  VIADD R16, R5, 0xffffffff ;  /* 0xffffffff05107836 */ /* 0x000fc60000000000 */
[----:B------:R-:W-:Y:S02]  /*1860*/  ISETP.NE.AND.EX P4, PT, R23, RZ, PT, P4 ;  /* 0x000000ff1700720c */ /* 0x000fe40003f85340 */
[----:B------:R-:W-:-:S06]  /*1870*/  LOP3.LUT R16, R5, R16, RZ, 0xc, !PT ;  /* 0x0000001005107212 */ /* 0x000fcc00078e0cff */
[----:B------:R-:W0:Y:S05]  /*1880*/  POPC R16, R16 ;  /* 0x0000001000107309 */ /* 0x000e2a0000000000 */
[----:B------:R-:W-:Y:S01]  /*1890*/  VOTE.ALL P4, P4 ;  /* 0x0000000000ff7806 */ /* 0x000fe20002080000 */
[----:B0-----:R-:W0:Y:S01]  /*18a0*/  SHFL.DOWN PT, R27, R21, 0x1, R16 ;  /* 0x08200000151b7989 */ /* 0x001e2200000e0010 */
[----:B------:R-:W-:-:S03]  /*18b0*/  ISETP.GE.AND P1, PT, R30, R16, PT ;  /* 0x000000101e00720c */ /* 0x000fc60003f26270 */
[----:B------:R-:W1:Y:S01]  /*18c0*/  SHFL.DOWN PT, R42, R20, 0x1, R16 ;  /* 0x08200000142a7989 */ /* 0x000e6200000e0010 */
[----:B0-----:R-:W-:-:S04]  /*18d0*/  VIMNMX R27, PT, PT, R21, R27, PT ;  /* 0x0000001b151b7248 */ /* 0x001fc80003fe0100 */
[-C--:B------:R-:W-:Y:S02]  /*18e0*/  SEL R27, R27, R21.reuse, !P2 ;  /* 0x000000151b1b7207 */ /* 0x080fe40005000000 */
[----:B-1----:R-:W-:Y:S02]  /*18f0*/  SEL R43, R42, RZ, !P1 ;  /* 0x000000ff2a2b7207 */ /* 0x002fe40004800000 */
[----:B------:R-:W-:Y:S02]  /*1900*/  SEL R42, R27, R21, !P1 ;  /* 0x000000151b2a7207 */ /* 0x000fe40004800000 */
[----:B------:R-:W-:Y:S01]  /*1910*/  ISETP.GT.AND P1, PT, R32, R16, PT ;  /* 0x000000102000720c */ /* 0x000fe20003f24270 */
[----:B------:R-:W-:Y:S02]  /*1920*/  IMAD.IADD R43, R20, 0x1, R43 ;  /* 0x00000001142b7824 */ /* 0x000fe400078e022b */
[----:B------:R-:W0:Y:S03]  /*1930*/  SHFL.DOWN PT, R45, R42, 0x2, R16 ;  /* 0x084000002a2d7989 */ /* 0x000e2600000e0010 */
[----:B------:R-:W-:Y:S01]  /*1940*/  ISETP.NE.AND P2, PT, R43, RZ, PT ;  /* 0x000000ff2b00720c */ /* 0x000fe20003f45270 */
[----:B------:R-:W1:Y:S01]  /*1950*/  SHFL.DOWN PT, R27, R43, 0x2, R16 ;  /* 0x084000002b1b7989 */ /* 0x000e6200000e0010 */
[----:B0-----:R-:W-:-:S05]  /*1960*/  VIMNMX R45, PT, PT, R42, R45, PT ;  /* 0x0000002d2a2d7248 */ /* 0x001fca0003fe0100 */
[----:B------:R-:W-:Y:S02]  /*1970*/  @!P1 SEL R42, R45, R42, !P2 ;  /* 0x0000002a2d2a9207 */ /* 0x000fe40005000000 */
[----:B-1----:R-:W-:Y:S02]  /*1980*/  SEL R18, R27, RZ, !P1 ;  /* 0x000000ff1b127207 */ /* 0x002fe40004800000 */
[----:B------:R-:W-:Y:S01]  /*1990*/  ISETP.GT.AND P1, PT, R34, R16, PT ;  /* 0x000000102200720c */ /* 0x000fe20003f24270 */
[----:B------:R-:W0:Y:S02]  /*19a0*/  SHFL.DOWN PT, R45, R42, 0x4, R16 ;  /* 0x088000002a2d7989 */ /* 0x000e2400000e0010 */
[----:B------:R-:W-:-:S05]  /*19b0*/  IMAD.IADD R21, R43, 0x1, R18 ;  /* 0x000000012b157824 */ /* 0x000fca00078e0212 */
[----:B------:R-:W1:Y:S01]  /*19c0*/  SHFL.DOWN PT, R27, R21, 0x4, R16 ;  /* 0x08800000151b7989 */ /* 0x000e6200000e0010 */
[----:B------:R-:W-:Y:S02]  /*19d0*/  ISETP.NE.AND P2, PT, R21, RZ, PT ;  /* 0x000000ff1500720c */ /* 0x000fe40003f45270 */
[----:B0-----:R-:W-:-:S04]  /*19e0*/  VIMNMX R45, PT, PT, R42, R45, PT ;  /* 0x0000002d2a2d7248 */ /* 0x001fc80003fe0100 */
[----:B------:R-:W-:Y:S02]  /*19f0*/  @!P1 SEL R42, R45, R42, !P2 ;  /* 0x0000002a2d2a9207 */ /* 0x000fe40005000000 */
[----:B-1----:R-:W-:-:S03]  /*1a00*/  SEL R18, R27, RZ, !P1 ;  /* 0x000000ff1b127207 */ /* 0x002fc60004800000 */
[----:B------:R-:W0:Y:S01]  /*1a10*/  SHFL.DOWN PT, R45, R42, 0x8, R16 ;  /* 0x090000002a2d7989 */ /* 0x000e2200000e0010 */
[----:B------:R-:W-:Y:S01]  /*1a20*/  ISETP.GT.AND P1, PT, R35, R16, PT ;  /* 0x000000102300720c */ /* 0x000fe20003f24270 */
        /* <DEDUP_REMOVED lines=13> */
[----:B-1----:R-:W-:Y:S02]  /*1b00*/  SEL R21, R21, RZ, !P1 ;  /* 0x000000ff15157207 */ /* 0x002fe40004800000 */
[----:B------:R-:W-:Y:S02]  /*1b10*/  @!P3 VIMNMX R37, PT, PT, R42, R37, PT ;  /* 0x000000252a25b248 */ /* 0x000fe40003fe0100 */
[----:B------:R-:W-:-:S03]  /*1b20*/  IADD3 R33, PT, PT, R20, R21, R33 ;  /* 0x0000001514217210 */ /* 0x000fc60007ffe021 */
[----:B------:R-:W-:-:S07]  /*1b30*/  IMAD.MOV.U32 R20, RZ, RZ, R37 ;  /* 0x000000ffff147224 */ /* 0x000fce00078e0025 */
.L_x_87:
[----:B------:R-:W-:Y:S05]  /*1b40*/  @P4 BRA `(.L_x_16) ;  /* 0xfffffff800f04947 */ /* 0x000fea000383ffff */
.L_x_12:
[----:B------:R-:W-:Y:S01]  /*1b50*/  ISETP.NE.AND P2, PT, R30, RZ, PT ;  /* 0x000000ff1e00720c */ /* 0x000fe20003f45270 */
[----:B------:R-:W-:Y:S01]  /*1b60*/  BSSY.RECONVERGENT B1, `(.L_x_17) ;  /* 0x0000014000017945 */ /* 0x000fe20003800200 */
[----:B------:R-:W-:-:S11]  /*1b70*/  ISETP.NE.AND P1, PT, R24, RZ, PT ;  /* 0x000000ff1800720c */ /* 0x000fd60003f25270 */
[----:B------:R-:W0:Y:S01]  /*1b80*/  @!P2 S2R R16, SR_CgaCtaId ;  /* 0x000000000010a919 */ /* 0x000e220000008800 */
[----:B------:R-:W-:-:S04]  /*1b90*/  @!P2 MOV R5, 0x400 ;  /* 0x000004000005a802 */ /* 0x000fc80000000f00 */
[----:B0-----:R-:W-:Y:S01]  /*1ba0*/  @!P2 LEA R5, R16, R5, 0x18 ;  /* 0x000000051005a211 */ /* 0x001fe200078ec0ff */
[----:B------:R-:W-:Y:S06]  /*1bb0*/  @P1 BRA `(.L_x_18) ;  /* 0x0000000000381947 */ /* 0x000fec0003800000 */
[----:B------:R-:W0:Y:S01]  /*1bc0*/  S2UR UR6, SR_CgaCtaId ;  /* 0x00000000000679c3 */ /* 0x000e220000008800 */
[C---:B------:R-:W-:Y:S01]  /*1bd0*/  ISETP.NE.AND P1, PT, R28.reuse, RZ, PT ;  /* 0x000000ff1c00720c */ /* 0x040fe20003f25270 */
[----:B------:R-:W-:Y:S01]  /*1be0*/  UMOV UR5, 0x400 ;  /* 0x0000040000057882 */ /* 0x000fe20000000000 */
[----:B------:R-:W-:Y:S01]  /*1bf0*/  VIMNMX R16, PT, PT, R19, R20, PT ;  /* 0x0000001413107248 */ /* 0x000fe20003fe0100 */
[----:B------:R-:W-:Y:S02]  /*1c00*/  IMAD.IADD R21, R28, 0x1, R33 ;  /* 0x000000011c157824 */ /* 0x000fe400078e0221 */
[----:B------:R-:W-:Y:S01]  /*1c10*/  IMAD.MOV.U32 R18, RZ, RZ, 0x65 ;  /* 0x00000065ff127424 */ /* 0x000fe200078e00ff */
[----:B------:R-:W-:Y:S01]  /*1c20*/  SEL R17, R16, R19, !P1 ;  /* 0x0000001310117207 */ /* 0x000fe20004800000 */
[----:B------:R-:W-:Y:S02]  /*1c30*/  IMAD.MOV.U32 R19, RZ, RZ, 0x0 ;  /* 0x00000000ff137424 */ /* 0x000fe400078e00ff */
[----:B------:R-:W-:-:S05]  /*1c40*/  IMAD.MOV.U32 R16, RZ, RZ, R21 ;  /* 0x000000ffff107224 */ /* 0x000fca00078e0015 */
[----:B------:R1:W-:Y:S01]  /*1c50*/  ST.E.128.STRONG.GPU desc[UR8][R38.64+0x200], R16 ;  /* 0x0002001026007985 */ /* 0x0003e2000c10fd08 */
[----:B0-----:R-:W-:-:S09]  /*1c60*/  ULEA UR5, UR6, UR5, 0x18 ;  /* 0x0000000506057291 */ /* 0x001fd2000f8ec0ff */
[----:B------:R1:W-:Y:S04]  /*1c70*/  STS.64 [UR5+0x48], R20 ;  /* 0x00004814ff007988 */ /* 0x0003e80008000a05 */
[----:B------:R1:W-:Y:S04]  /*1c80*/  STS [UR5+0x50], R17 ;  /* 0x00005011ff007988 */ /* 0x0003e80008000805 */
[----:B------:R1:W-:Y:S02]  /*1c90*/  STS [UR5+0x44], R33 ;  /* 0x00004421ff007988 */ /* 0x0003e40008000805 */
.L_x_18:
[----:B------:R-:W-:Y:S05]  /*1ca0*/  BSYNC.RECONVERGENT B1 ;  /* 0x0000000000017941 */ /* 0x000fea0003800200 */
.L_x_17:
[----:B------:R0:W-:Y:S01]  /*1cb0*/  @!P2 STS [R5+0x24], R33 ;  /* 0x000024210500a388 */ /* 0x0001e20000000800 */
[----:B------:R-:W-:Y:S02]  /*1cc0*/  @!P2 IMAD.MOV.U32 R15, RZ, RZ, R20 ;  /* 0x000000ffff0fa224 */ /* 0x000fe400078e0014 */
[----:B------:R-:W-:Y:S01]  /*1cd0*/  @!P2 IMAD.MOV.U32 R26, RZ, RZ, R33 ;  /* 0x000000ffff1aa224 */ /* 0x000fe200078e0021 */
[----:B------:R0:W-:Y:S06]  /*1ce0*/  @!P2 STS [R5+0x28], R20 ;  /* 0x000028140500a388 */ /* 0x0001ec0000000800 */
.L_x_6:
[----:B------:R-:W-:Y:S01]  /*1cf0*/  ISETP.NE.AND P1, PT, R24, RZ, PT ;  /* 0x000000ff1800720c */ /* 0x000fe20003f25270 */
[----:B------:R-:W-:Y:S05]  /*1d00*/  WARPSYNC.ALL ;  /* 0x0000000000007948 */ /* 0x000fea0003800000 */
[----:B------:R-:W-:Y:S06]  /*1d10*/  BAR.SYNC.DEFER_BLOCKING 0x0 ;  /* 0x0000000000007b1d */ /* 0x000fec0000010000 */
[----:B------:R-:W-:Y:S04]  /*1d20*/  BSSY.RECONVERGENT B1, `(.L_x_19) ;  /* 0x000000a000017945 */ /* 0x000fe80003800200 */
[----:B------:R-:W-:Y:S05]  /*1d30*/  @!P1 BRA `(.L_x_20) ;  /* 0x0000000000209947 */ /* 0x000fea0003800000 */
[----:B------:R-:W2:Y:S01]  /*1d40*/  S2UR UR6, SR_CgaCtaId ;  /* 0x00000000000679c3 */ /* 0x000ea20000008800 */
[----:B------:R-:W-:Y:S01]  /*1d50*/  UMOV UR5, 0x400 ;  /* 0x0000040000057882 */ /* 0x000fe20000000000 */
[----:B------:R-:W-:Y:S01]  /*1d60*/  ISETP.NE.AND P1, PT, R26, RZ, PT ;  /* 0x000000ff1a00720c */ /* 0x000fe20003f25270 */
[----:B--2---:R-:W-:-:S09]  /*1d70*/  ULEA UR5, UR6, UR5, 0x18 ;  /* 0x0000000506057291 */ /* 0x004fd2000f8ec0ff */
[----:B0-----:R-:W0:Y:S04]  /*1d80*/  LDS R5, [UR5+0x24] ;  /* 0x00002405ff057984 */ /* 0x001e280008000800 */
[----:B-1----:R-:W1:Y:S01]  /*1d90*/  LDS R16, [UR5+0x28] ;  /* 0x00002805ff107984 */ /* 0x002e620008000800 */
[----:B0-----:R-:W-:Y:S01]  /*1da0*/  IMAD.IADD R26, R26, 0x1, R5 ;  /* 0x000000011a1a7824 */ /* 0x001fe200078e0205 */
[----:B-1----:R-:W-:-:S07]  /*1db0*/  @!P1 VIMNMX R15, PT, PT, R15, R16, PT ;  /* 0x000000100f0f9248 */ /* 0x002fce0003fe0100 */
.L_x_20:
[----:B------:R-:W-:Y:S05]  /*1dc0*/  BSYNC.RECONVERGENT B1 ;  /* 0x0000000000017941 */ /* 0x000fea0003800200 */
.L_x_19:
[----:B------:R-:W2:Y:S01]  /*1dd0*/  S2UR UR5, SR_CgaCtaId ;  /* 0x00000000000579c3 */ /* 0x000ea20000008800 */
[----:B------:R-:W-:Y:S01]  /*1de0*/  UMOV UR4, 0x400 ;  /* 0x0000040000047882 */ /* 0x000fe20000000000 */
[----:B------:R-:W-:Y:S01]  /*1df0*/  ISETP.NE.AND P4, PT, R4, R6, PT ;  /* 0x000000060400720c */ /* 0x000fe20003f85270 */
[----:B-1----:R-:W-:Y:S01]  /*1e00*/  IMAD.MOV.U32 R16, RZ, RZ, R26 ;  /* 0x000000ffff107224 */ /* 0x002fe200078e001a */
[----:B------:R-:W-:Y:S02]  /*1e10*/  ISETP.NE.AND P3, PT, R6, R8, PT ;  /* 0x000000080600720c */ /* 0x000fe40003f65270 */
[----:B------:R-:W-:Y:S02]  /*1e20*/  ISETP.NE.AND P2, PT, R8, R10, PT ;  /* 0x0000000a0800720c */ /* 0x000fe40003f45270 */
[----:B------:R-:W-:Y:S02]  /*1e30*/  @!P0 VIMNMX R2, PT, PT, R2, R15, PT ;  /* 0x0000000f02028248 */ /* 0x000fe40003fe0100 */
[----:B------:R-:W-:-:S03]  /*1e40*/  ISETP.NE.AND P1, PT, R10, R12, PT ;  /* 0x0000000c0a00720c */ /* 0x000fc60003f25270 */
[----:B0-----:R-:W-:Y:S02]  /*1e50*/  IMAD.MOV.U32 R5, RZ, RZ, R2 ;  /* 0x000000ffff057224 */ /* 0x001fe400078e0002 */
[----:B------:R-:W-:-:S04]  /*1e60*/  @!P4 VIMNMX R7, PT, PT, R7, R2, PT ;  /* 0x000000020707c248 */ /* 0x000fc80003fe0100 */
[----:B------:R-:W-:-:S04]  /*1e70*/  @!P3 VIMNMX R9, PT, PT, R9, R7, PT ;  /* 0x000000070909b248 */ /* 0x000fc80003fe0100 */
[----:B------:R-:W-:Y:S01]  /*1e80*/  @!P2 VIMNMX R11, PT, PT, R11, R9, PT ;  /* 0x000000090b0ba248 */ /* 0x000fe20003fe0100 */
[----:B--2---:R-:W-:-:S03]  /*1e90*/  ULEA UR4, UR5, UR4, 0x18 ;  /* 0x0000000405047291 */ /* 0x004fc6000f8ec0ff */
[----:B------:R-:W-:-:S06]  /*1ea0*/  @!P1 VIMNMX R13, PT, PT, R13, R11, PT ;  /* 0x0000000b0d0d9248 */ /* 0x000fcc0003fe0100 */
[----:B------:R-:W0:Y:S04]  /*1eb0*/  LDS R20, [UR4+0x54] ;  /* 0x00005404ff147984 */ /* 0x000e280008000800 */
[----:B------:R-:W1:Y:S02]  /*1ec0*/  LDS R18, [UR4+0x44] ;  /* 0x00004404ff127984 */ /* 0x000e640008000800 */
.L_x_5:
[----:B------:R-:W-:Y:S05]  /*1ed0*/  BSYNC B0 ;  /* 0x0000000000007941 */ /* 0x000fea0003800000 */
.L_x_3:
[----:B------:R-:W-:Y:S02]  /*1ee0*/  SEL R43, RZ, 0x1, !P0 ;  /* 0x00000001ff2b7807 */ /* 0x000fe40004000000 */
[----:B------:R-:W-:Y:S02]  /*1ef0*/  ISETP.NE.AND P1, PT, R4, R6, PT ;  /* 0x000000060400720c */ /* 0x000fe40003f25270 */
[----:B------:R-:W-:Y:S01]  /*1f00*/  ISETP.NE.AND P2, PT, R6, R8, PT ;  /* 0x000000080600720c */ /* 0x000fe20003f45270 */
[----:B------:R-:W-:Y:S01]  /*1f10*/  IMAD.IADD R43, R43, 0x1, R26 ;  /* 0x000000012b2b7824 */ /* 0x000fe200078e021a */
[----:B------:R-:W-:Y:S02]  /*1f20*/  SEL R2, RZ, 0x1, !P1 ;  /* 0x00000001ff027807 */ /* 0x000fe40004800000 */
[----:B0-----:R-:W-:Y:S02]  /*1f30*/  ISETP.GE.U32.AND P1, PT, R20, 0x81, PT ;  /* 0x000000811400780c */ /* 0x001fe40003f26070 */
[----:B--2---:R-:W-:Y:S01]  /*1f40*/  SEL R22, RZ, 0x1, !P2 ;  /* 0x00000001ff167807 */ /* 0x004fe20005000000 */
[----:B------:R-:W-:-:S04]  /*1f50*/  IMAD.IADD R41, R2, 0x1, R43 ;  /* 0x0000000102297824 */ /* 0x000fc800078e022b */
[----:B------:R-:W-:-:S04]  /*1f60*/  IMAD.IADD R39, R22, 0x1, R41 ;  /* 0x0000000116277824 */ /* 0x000fc800078e0229 */
[----:B------:R-:W-:-:S04]  /*1f70*/  IMAD.IADD R17, R0, 0x1, R39 ;  /* 0x0000000100117824 */ /* 0x000fc800078e0227 */
[----:B------:R-:W-:Y:S01]  /*1f80*/  IMAD.IADD R0, R3, 0x1, R17 ;  /* 0x0000000103007824 */ /* 0x000fe200078e0211 */
[----:B------:R-:W-:Y:S06]  /*1f90*/  @!P1 BRA `(.L_x_21) ;  /* 0x0000000400709947 */ /* 0x000fec0003800000 */
[----:B------:R-:W-:Y:S01]  /*1fa0*/  BAR.SYNC.DEFER_BLOCKING 0x0 ;  /* 0x0000000000007b1d */ /* 0x000fe20000010000 */
[----:B------:R-:W-:Y:S01]  /*1fb0*/  ISETP.NE.AND P1, PT, R4, R6, PT ;  /* 0x000000060400720c */ /* 0x000fe20003f25270 */
[----:B-1----:R-:W-:Y:S01]  /*1fc0*/  @P0 IMAD.IADD R16, R16, 0x1, -R18 ;  /* 0x0000000110100824 */ /* 0x002fe200078e0a12 */
[----:B------:R-:W-:Y:S02]  /*1fd0*/  ISETP.NE.AND P2, PT, R6, R8, PT ;  /* 0x000000080600720c */ /* 0x000fe40003f45270 */
[----:B------:R-:W-:Y:S02]  /*1fe0*/  ISETP.NE.AND P3, PT, R8, R10, PT ;  /* 0x0000000a0800720c */ /* 0x000fe40003f65270 */
[----:B------:R-:W-:Y:S02]  /*1ff0*/  ISETP.NE.AND P4, PT, R10, R12, PT ;  /* 0x0000000c0a00720c */ /* 0x000fe40003f85270 */
[----:B------:R-:W-:Y:S02]  /*2000*/  ISETP.NE.AND P5, PT, R12, R25, PT ;  /* 0x000000190c00720c */ /* 0x000fe40003fa5270 */
[----:B------:R-:W-:-:S03]  /*2010*/  @P0 LEA R16, R16, UR4, 0x3 ;  /* 0x0000000410100c11 */ /* 0x000fc6000f8e18ff */
[--C-:B------:R-:W-:Y:S02]  /*2020*/  @P1 IMAD.IADD R43, R43, 0x1, -R18.reuse ;  /* 0x000000012b2b1824 */ /* 0x100fe400078e0a12 */
[--C-:B------:R-:W-:Y:S02]  /*2030*/  @P2 IMAD.IADD R41, R41, 0x1, -R18.reuse ;  /* 0x0000000129292824 */ /* 0x100fe400078e0a12 */
[--C-:B------:R-:W-:Y:S01]  /*2040*/  @P3 IMAD.IADD R39, R39, 0x1, -R18.reuse ;  /* 0x0000000127273824 */ /* 0x100fe200078e0a12 */
[----:B------:R-:W-:Y:S01]  /*2050*/  @P1 LEA R43, R43, UR4, 0x3 ;  /* 0x000000042b2b1c11 */ /* 0x000fe2000f8e18ff */
[--C-:B------:R-:W-:Y:S01]  /*2060*/  @P4 IMAD.IADD R17, R17, 0x1, -R18.reuse ;  /* 0x0000000111114824 */ /* 0x100fe200078e0a12 */
[----:B------:R-:W-:Y:S01]  /*2070*/  @P2 LEA R41, R41, UR4, 0x3 ;  /* 0x0000000429292c11 */ /* 0x000fe2000f8e18ff */
[----:B------:R-:W-:Y:S01]  /*2080*/  @P5 IMAD.IADD R0, R0, 0x1, -R18 ;  /* 0x0000000100005824 */ /* 0x000fe200078e0a12 */
[----:B------:R-:W-:Y:S01]  /*2090*/  @P3 LEA R39, R39, UR4, 0x3 ;  /* 0x0000000427273c11 */ /* 0x000fe2000f8e18ff */
[----:B------:R0:W-:Y:S01]  /*20a0*/  @P0 STS.64 [R16], R14 ;  /* 0x0000000e10000388 */ /* 0x0001e20000000a00 */
[----:B------:R-:W-:-:S02]  /*20b0*/  @P4 LEA R17, R17, UR4, 0x3 ;  /* 0x0000000411114c11 */ /* 0x000fc4000f8e18ff */
[----:B------:R-:W-:Y:S01]  /*20c0*/  @P5 LEA R0, R0, UR4, 0x3 ;  /* 0x0000000400005c11 */ /* 0x000fe2000f8e18ff */
[----:B------:R0:W-:Y:S01]  /*20d0*/  @P1 STS.64 [R43], R4 ;  /* 0x000000042b001388 */ /* 0x0001e20000000a00 */
[----:B------:R-:W-:-:S03]  /*20e0*/  ISETP.GE.U32.AND P0, PT, R24, R20, PT ;  /* 0x000000141800720c */ /* 0x000fc60003f06070 */
[----:B------:R0:W-:Y:S04]  /*20f0*/  @P2 STS.64 [R41], R6 ;  /* 0x0000000629002388 */ /* 0x0001e80000000a00 */
[----:B------:R0:W-:Y:S04]  /*2100*/  @P3 STS.64 [R39], R8 ;  /* 0x0000000827003388 */ /* 0x0001e80000000a00 */
[----:B------:R0:W-:Y:S04]  /*2110*/  @P4 STS.64 [R17], R10 ;  /* 0x0000000a11004388 */ /* 0x0001e80000000a00 */
[----:B------:R0:W-:Y:S01]  /*2120*/  @P5 STS.64 [R0], R12 ;  /* 0x0000000c00005388 */ /* 0x0001e20000000a00 */
[----:B------:R-:W-:Y:S06]  /*2130*/  BAR.SYNC.DEFER_BLOCKING 0x0 ;  /* 0x0000000000007b1d */ /* 0x000fec0000010000 */
[----:B------:R-:W-:Y:S05]  /*2140*/  @P0 EXIT ;  /* 0x000000000000094d */ /* 0x000fea0003800000 */
[----:B------:R-:W-:Y:S01]  /*2150*/  LOP3.LUT R3, RZ, R24, RZ, 0x33, !PT ;  /* 0x00000018ff037212 */ /* 0x000fe200078e33ff */
[----:B------:R-:W-:Y:S04]  /*2160*/  BSSY.RECONVERGENT B0, `(.L_x_22) ;  /* 0x000001a000007945 */ /* 0x000fe80003800200 */
[----:B0-----:R-:W-:-:S05]  /*2170*/  IMAD.IADD R0, R3, 0x1, R20 ;  /* 0x0000000103007824 */ /* 0x001fca00078e0214 */
[C---:B------:R-:W-:Y:S02]  /*2180*/  LOP3.LUT R2, R0.reuse, 0x180, RZ, 0xc0, !PT ;  /* 0x0000018000027812 */ /* 0x040fe400078ec0ff */
[----:B------:R-:W-:Y:S02]  /*2190*/  ISETP.GE.U32.AND P1, PT, R0, 0x180, PT ;  /* 0x000001800000780c */ /* 0x000fe40003f26070 */
[----:B------:R-:W-:-:S13]  /*21a0*/  ISETP.NE.AND P0, PT, R2, 0x180, PT ;  /* 0x000001800200780c */ /* 0x000fda0003f05270 */
[----:B------:R-:W-:Y:S05]  /*21b0*/  @!P0 BRA `(.L_x_23) ;  /* 0x0000000000508947 */ /* 0x000fea0003800000 */
[----:B------:R-:W0:Y:S01]  /*21c0*/  LDC.64 R6, c[0x0][0x388] ;  /* 0x0000e200ff067b82 */ /* 0x000e220000000a00 */
[----:B------:R-:W-:Y:S01]  /*21d0*/  LEA.HI R0, R0, 0x1, RZ, 0x19 ;  /* 0x0000000100007811 */ /* 0x000fe200078fc8ff */
[C---:B------:R-:W-:Y:S01]  /*21e0*/  IMAD.IADD R11, R24.reuse, 0x1, R18 ;  /* 0x00000001180b7824 */ /* 0x040fe200078e0212 */
[----:B------:R-:W-:-:S03]  /*21f0*/  LEA R10, R24, UR4, 0x3 ;  /* 0x00000004180a7c11 */ /* 0x000fc6000f8e18ff */
[C---:B------:R-:W-:Y:S01]  /*2200*/  IMAD.SHL.U32 R2, R0.reuse, 0x80, RZ ;  /* 0x0000008000027824 */ /* 0x040fe200078e00ff */
[----:B------:R-:W-:Y:S01]  /*2210*/  LOP3.LUT R0, R0, 0x3, RZ, 0xc0, !PT ;  /* 0x0000000300007812 */ /* 0x000fe200078ec0ff */
[----:B------:R-:W1:Y:S03]  /*2220*/  LDC.64 R8, c[0x0][0x398] ;  /* 0x0000e600ff087b82 */ /* 0x000e660000000a00 */
[----:B------:R-:W-:Y:S01]  /*2230*/  LOP3.LUT R3, R2, 0x180, RZ, 0xc0, !PT ;  /* 0x0000018002037812 */ /* 0x000fe200078ec0ff */
[----:B------:R-:W-:-:S04]  /*2240*/  IMAD.MOV R0, RZ, RZ, -R0 ;  /* 0x000000ffff007224 */ /* 0x000fc800078e0a00 */
[----:B------:R-:W-:-:S07]  /*2250*/  IMAD.IADD R24, R24, 0x1, R3 ;  /* 0x0000000118187824 */ /* 0x000fce00078e0203 */
.L_x_24:
[----:B--2---:R2:W3:Y:S01]  /*2260*/  LDS.64 R12, [R10] ;  /* 0x000000000a0c7984 */ /* 0x0044e20000000a00 */
[----:B0-----:R-:W-:-:S04]  /*2270*/  IMAD.WIDE.U32 R2, R11, 0x4, R6 ;  /* 0x000000040b027825 */ /* 0x001fc800078e0006 */
[----:B-1----:R-:W-:-:S04]  /*2280*/  IMAD.WIDE.U32 R4, R11, 0x4, R8 ;  /* 0x000000040b047825 */ /* 0x002fc800078e0008 */
[----:B------:R-:W-:Y:S02]  /*2290*/  VIADD R0, R0, 0x1 ;  /* 0x0000000100007836 */ /* 0x000fe40000000000 */
[----:B------:R-:W-:Y:S02]  /*22a0*/  VIADD R11, R11, 0x80 ;  /* 0x000000800b0b7836 */ /* 0x000fe40000000000 */
[----:B--2---:R-:W-:Y:S01]  /*22b0*/  VIADD R10, R10, 0x400 ;  /* 0x000004000a0a7836 */ /* 0x004fe20000000000 */
[----:B------:R-:W-:Y:S01]  /*22c0*/  ISETP.NE.AND P0, PT, R0, RZ, PT ;  /* 0x000000ff0000720c */ /* 0x000fe20003f05270 */
[----:B---3--:R2:W-:Y:S04]  /*22d0*/  STG.E desc[UR8][R2.64], R12 ;  /* 0x0000000c02007986 */ /* 0x0085e8000c101908 */
[----:B------:R2:W-:Y:S08]  /*22e0*/  STG.E desc[UR8][R4.64], R13 ;  /* 0x0000000d04007986 */ /* 0x0005f0000c101908 */
[----:B------:R-:W-:Y:S05]  /*22f0*/  @P0 BRA `(.L_x_24) ;  /* 0xfffffffc00d80947 */ /* 0x000fea000383ffff */
.L_x_23:
[----:B------:R-:W-:Y:S05]  /*2300*/  BSYNC.RECONVERGENT B0 ;  /* 0x0000000000007941 */ /* 0x000fea0003800200 */
.L_x_22:
[----:B------:R-:W-:Y:S05]  /*2310*/  @!P1 EXIT ;  /* 0x000000000000994d */ /* 0x000fea0003800000 */
[----:B--2---:R-:W0:Y:S01]  /*2320*/  LDC.64 R2, c[0x0][0x388] ;  /* 0x0000e200ff027b82 */ /* 0x004e220000000a00 */
[----:B------:R-:W-:Y:S01]  /*2330*/  LEA R0, R24, UR4, 0x3 ;  /* 0x0000000418007c11 */ /* 0x000fe2000f8e18ff */
[----:B------:R-:W-:Y:S02]  /*2340*/  IMAD.IADD R21, R18, 0x1, R24 ;  /* 0x0000000112157824 */ /* 0x000fe400078e0218 */
[----:B------:R-:W-:Y:S02]  /*2350*/  VIADD R24, R24, 0x100 ;  /* 0x0000010018187836 */ /* 0x000fe40000000000 */
[----:B------:R-:W-:Y:S02]  /*2360*/  VIADD R0, R0, 0x800 ;  /* 0x0000080000007836 */ /* 0x000fe40000000000 */
[----:B------:R-:W1:Y:S05]  /*2370*/  LDC.64 R4, c[0x0][0x398] ;  /* 0x0000e600ff047b82 */ /* 0x000e6a0000000a00 */
.L_x_25:
[----:B-1----:R-:W2:Y:S01]  /*2380*/  LDS.64 R26, [R0+-0x800] ;  /* 0xfff80000001a7984 */ /* 0x002ea20000000a00 */
[C---:B------:R-:W-:Y:S02]  /*2390*/  VIADD R13, R21.reuse, 0x80 ;  /* 0x00000080150d7836 */ /* 0x040fe40000000000 */
[C---:B0-----:R-:W-:Y:S01]  /*23a0*/  IMAD.WIDE.U32 R6, R21.reuse, 0x4, R2 ;  /* 0x0000000415067825 */ /* 0x041fe200078e0002 */
[----:B------:R-:W0:Y:S03]  /*23b0*/  LDS.64 R28, [R0+-0x400] ;  /* 0xfffc0000001c7984 */ /* 0x000e260000000a00 */
[C---:B------:R-:W-:Y:S01]  /*23c0*/  VIADD R17, R21.reuse, 0x100 ;  /* 0x0000010015117836 */ /* 0x040fe20000000000 */
[----:B------:R-:W3:Y:S01]  /*23d0*/  LDS.64 R30, [R0] ;  /* 0x00000000001e7984 */ /* 0x000ee20000000a00 */
[----:B-1----:R-:W-:-:S03]  /*23e0*/  IMAD.WIDE.U32 R8, R21, 0x4, R4 ;  /* 0x0000000415087825 */ /* 0x002fc600078e0004 */
[----:B------:R1:W4:Y:S01]  /*23f0*/  LDS.64 R32, [R0+0x400] ;  /* 0x0004000000207984 */ /* 0x0003220000000a00 */
[----:B------:R-:W-:-:S04]  /*2400*/  IMAD.WIDE.U32 R10, R13, 0x4, R2 ;  /* 0x000000040d0a7825 */ /* 0x000fc800078e0002 */
[----:B------:R-:W-:Y:S02]  /*2410*/  VIADD R23, R21, 0x180 ;  /* 0x0000018015177836 */ /* 0x000fe40000000000 */
[----:B------:R-:W-:-:S04]  /*2420*/  IMAD.WIDE.U32 R12, R13, 0x4, R4 ;  /* 0x000000040d0c7825 */ /* 0x000fc800078e0004 */
[----:B------:R-:W-:-:S04]  /*2430*/  IMAD.WIDE.U32 R14, R17, 0x4, R2 ;  /* 0x00000004110e7825 */ /* 0x000fc800078e0002 */
[----:B------:R-:W-:-:S04]  /*2440*/  IMAD.WIDE.U32 R16, R17, 0x4, R4 ;  /* 0x0000000411107825 */ /* 0x000fc800078e0004 */
[----:B------:R-:W-:-:S04]  /*2450*/  IMAD.WIDE.U32 R18, R23, 0x4, R2 ;  /* 0x0000000417127825 */ /* 0x000fc800078e0002 */
[----:B------:R-:W-:-:S04]  /*2460*/  IMAD.WIDE.U32 R22, R23, 0x4, R4 ;  /* 0x0000000417167825 */ /* 0x000fc800078e0004 */
[----:B------:R-:W-:Y:S01]  /*2470*/  VIADD R21, R21, 0x200 ;  /* 0x0000020015157836 */ /* 0x000fe20000000000 */
[----:B--2---:R2:W-:Y:S01]  /*2480*/  STG.E desc[UR8][R6.64], R26 ;  /* 0x0000001a06007986 */ /* 0x0045e2000c101908 */
[----:B-1----:R-:W-:-:S03]  /*2490*/  VIADD R0, R0, 0x1000 ;  /* 0x0000100000007836 */ /* 0x002fc60000000000 */
[----:B------:R1:W-:Y:S04]  /*24a0*/  STG.E desc[UR8][R8.64], R27 ;  /* 0x0000001b08007986 */ /* 0x0003e8000c101908 */
[----:B0-----:R1:W-:Y:S04]  /*24b0*/  STG.E desc[UR8][R10.64], R28 ;  /* 0x0000001c0a007986 */ /* 0x0013e8000c101908 */
[----:B------:R1:W-:Y:S01]  /*24c0*/  STG.E desc[UR8][R12.64], R29 ;  /* 0x0000001d0c007986 */ /* 0x0003e2000c101908 */
[C---:B--2---:R-:W-:Y:S02]  /*24d0*/  VIADD R7, R24.reuse, 0x100 ;  /* 0x0000010018077836 */ /* 0x044fe40000000000 */
[----:B------:R-:W-:Y:S01]  /*24e0*/  VIADD R24, R24, 0x200 ;  /* 0x0000020018187836 */ /* 0x000fe20000000000 */
[----:B---3--:R1:W-:Y:S02]  /*24f0*/  STG.E desc[UR8][R14.64], R30 ;  /* 0x0000001e0e007986 */ /* 0x0083e4000c101908 */
[----:B------:R-:W-:-:S02]  /*2500*/  ISETP.GE.U32.AND P0, PT, R7, R20, PT ;  /* 0x000000140700720c */ /* 0x000fc40003f06070 */
[----:B------:R1:W-:Y:S04]  /*2510*/  STG.E desc[UR8][R16.64], R31 ;  /* 0x0000001f10007986 */ /* 0x0003e8000c101908 */
[----:B----4-:R1:W-:Y:S04]  /*2520*/  STG.E desc[UR8][R18.64], R32 ;  /* 0x0000002012007986 */ /* 0x0103e8000c101908 */
[----:B------:R1:W-:Y:S03]  /*2530*/  STG.E desc[UR8][R22.64], R33 ;  /* 0x0000002116007986 */ /* 0x0003e6000c101908 */
[----:B------:R-:W-:Y:S05]  /*2540*/  @!P0 BRA `(.L_x_25) ;  /* 0xfffffffc008c8947 */ /* 0x000fea000383ffff */
[----:B------:R-:W-:Y:S05]  /*2550*/  EXIT ;  /* 0x000000000000794d */ /* 0x000fea0003800000 */
.L_x_21:
[----:B------:R-:W-:Y:S01]  /*2560*/  ISETP.NE.AND P1, PT, R4, R6, PT ;  /* 0x000000060400720c */ /* 0x000fe20003f25270 */
[----:B------:R-:W0:Y:S01]  /*2570*/  @P0 LDC.64 R36, c[0x0][0x388] ;  /* 0x0000e200ff240b82 */ /* 0x000e220000000a00 */
[----:B------:R-:W-:Y:S02]  /*2580*/  ISETP.NE.AND P2, PT, R6, R8, PT ;  /* 0x000000080600720c */ /* 0x000fe40003f45270 */
[----:B------:R-:W-:Y:S02]  /*2590*/  ISETP.NE.AND P3, PT, R8, R10, PT ;  /* 0x0000000a0800720c */ /* 0x000fe40003f65270 */
[----:B------:R-:W-:Y:S02]  /*25a0*/  ISETP.NE.AND P4, PT, R10, R12, PT ;  /* 0x0000000c0a00720c */ /* 0x000fe40003f85270 */
[----:B------:R-:W-:Y:S01]  /*25b0*/  ISETP.NE.AND P5, PT, R12, R25, PT ;  /* 0x000000190c00720c */ /* 0x000fe20003fa5270 */
[----:B------:R-:W2:Y:S08]  /*25c0*/  @P0 LDC.64 R2, c[0x0][0x398] ;  /* 0x0000e600ff020b82 */ /* 0x000eb00000000a00 */
[----:B-1----:R-:W1:Y:S08]  /*25d0*/  @P1 LDC.64 R18, c[0x0][0x388] ;  /* 0x0000e200ff121b82 */ /* 0x002e700000000a00 */
[----:B------:R-:W3:Y:S01]  /*25e0*/  @P1 LDC.64 R20, c[0x0][0x398] ;  /* 0x0000e600ff141b82 */ /* 0x000ee20000000a00 */
[----:B0-----:R-:W-:-:S05]  /*25f0*/  @P0 IMAD.WIDE.U32 R36, R16, 0x4, R36 ;  /* 0x0000000410240825 */ /* 0x001fca00078e0024 */
[----:B------:R0:W-:Y:S02]  /*2600*/  @P0 STG.E desc[UR8][R36.64], R14 ;  /* 0x0000000e24000986 */ /* 0x0001e4000c101908 */
[----:B------:R-:W4:Y:S01]  /*2610*/  @P2 LDC.64 R22, c[0x0][0x388] ;  /* 0x0000e200ff162b82 */ /* 0x000f220000000a00 */
[----:B--2---:R-:W-:-:S05]  /*2620*/  @P0 IMAD.WIDE.U32 R2, R16, 0x4, R2 ;  /* 0x0000000410020825 */ /* 0x004fca00078e0002 */
[----:B------:R0:W-:Y:S02]  /*2630*/  @P0 STG.E desc[UR8][R2.64], R15 ;  /* 0x0000000f02000986 */ /* 0x0001e4000c101908 */
[----:B------:R-:W2:Y:S01]  /*2640*/  @P2 LDC.64 R26, c[0x0][0x398] ;  /* 0x0000e600ff1a2b82 */ /* 0x000ea20000000a00 */
[----:B-1----:R-:W-:-:S05]  /*2650*/  @P1 IMAD.WIDE.U32 R18, R43, 0x4, R18 ;  /* 0x000000042b121825 */ /* 0x002fca00078e0012 */
[----:B------:R0:W-:Y:S02]  /*2660*/  @P1 STG.E desc[UR8][R18.64], R4 ;  /* 0x0000000412001986 */ /* 0x0001e4000c101908 */
[----:B------:R-:W1:Y:S01]  /*2670*/  @P3 LDC.64 R28, c[0x0][0x388] ;  /* 0x0000e200ff1c3b82 */ /* 0x000e620000000a00 */
[----:B---3--:R-:W-:-:S05]  /*2680*/  @P1 IMAD.WIDE.U32 R20, R43, 0x4, R20 ;  /* 0x000000042b141825 */ /* 0x008fca00078e0014 */
[----:B------:R0:W-:Y:S02]  /*2690*/  @P1 STG.E desc[UR8][R20.64], R5 ;  /* 0x0000000514001986 */ /* 0x0001e4000c101908 */
[----:B------:R-:W3:Y:S01]  /*26a0*/  @P3 LDC.64 R30, c[0x0][0x398] ;  /* 0x0000e600ff1e3b82 */ /* 0x000ee20000000a00 */
[----:B----4-:R-:W-:-:S05]  /*26b0*/  @P2 IMAD.WIDE.U32 R22, R41, 0x4, R22 ;  /* 0x0000000429162825 */ /* 0x010fca00078e0016 */
[----:B------:R0:W-:Y:S02]  /*26c0*/  @P2 STG.E desc[UR8][R22.64], R6 ;  /* 0x0000000616002986 */ /* 0x0001e4000c101908 */
[----:B------:R-:W4:Y:S01]  /*26d0*/  @P4 LDC.64 R32, c[0x0][0x388] ;  /* 0x0000e200ff204b82 */ /* 0x000f220000000a00 */
[----:B--2---:R-:W-:-:S05]  /*26e0*/  @P2 IMAD.WIDE.U32 R26, R41, 0x4, R26 ;  /* 0x00000004291a2825 */ /* 0x004fca00078e001a */
[----:B------:R0:W-:Y:S02]  /*26f0*/  @P2 STG.E desc[UR8][R26.64], R7 ;  /* 0x000000071a002986 */ /* 0x0001e4000c101908 */
[----:B------:R-:W2:Y:S01]  /*2700*/  @P4 LDC.64 R34, c[0x0][0x398] ;  /* 0x0000e600ff224b82 */ /* 0x000ea20000000a00 */
[----:B-1----:R-:W-:-:S05]  /*2710*/  @P3 IMAD.WIDE.U32 R28, R39, 0x4, R28 ;  /* 0x00000004271c3825 */ /* 0x002fca00078e001c */
[----:B------:R0:W-:Y:S01]  /*2720*/  @P3 STG.E desc[UR8][R28.64], R8 ;  /* 0x000000081c003986 */ /* 0x0001e2000c101908 */
[----:B---3--:R-:W-:-:S05]  /*2730*/  @P3 IMAD.WIDE.U32 R30, R39, 0x4, R30 ;  /* 0x00000004271e3825 */ /* 0x008fca00078e001e */
[----:B------:R0:W-:Y:S01]  /*2740*/  @P3 STG.E desc[UR8][R30.64], R9 ;  /* 0x000000091e003986 */ /* 0x0001e2000c101908 */
[----:B----4-:R-:W-:-:S05]  /*2750*/  @P4 IMAD.WIDE.U32 R32, R17, 0x4, R32 ;  /* 0x0000000411204825 */ /* 0x010fca00078e0020 */
[----:B------:R0:W-:Y:S01]  /*2760*/  @P4 STG.E desc[UR8][R32.64], R10 ;  /* 0x0000000a20004986 */ /* 0x0001e2000c101908 */
[----:B--2---:R-:W-:-:S05]  /*2770*/  @P4 IMAD.WIDE.U32 R34, R17, 0x4, R34 ;  /* 0x0000000411224825 */ /* 0x004fca00078e0022 */
[----:B------:R0:W-:Y:S01]  /*2780*/  @P4 STG.E desc[UR8][R34.64], R11 ;  /* 0x0000000b22004986 */ /* 0x0001e2000c101908 */
[----:B------:R-:W-:Y:S05]  /*2790*/  @!P5 EXIT ;  /* 0x000000000000d94d */ /* 0x000fea0003800000 */
[----:B0-----:R-:W0:Y:S08]  /*27a0*/  LDC.64 R2, c[0x0][0x388] ;  /* 0x0000e200ff027b82 */ /* 0x001e300000000a00 */
[----:B------:R-:W1:Y:S01]  /*27b0*/  LDC.64 R4, c[0x0][0x398] ;  /* 0x0000e600ff047b82 */ /* 0x000e620000000a00 */
[----:B0-----:R-:W-:-:S05]  /*27c0*/  IMAD.WIDE.U32 R2, R0, 0x4, R2 ;  /* 0x0000000400027825 */ /* 0x001fca00078e0002 */
[----:B------:R-:W-:Y:S01]  /*27d0*/  STG.E desc[UR8][R2.64], R12 ;  /* 0x0000000c02007986 */ /* 0x000fe2000c101908 */
[----:B-1----:R-:W-:-:S05]  /*27e0*/  IMAD.WIDE.U32 R4, R0, 0x4, R4 ;  /* 0x0000000400047825 */ /* 0x002fca00078e0004 */
[----:B------:R-:W-:Y:S01]  /*27f0*/  STG.E desc[UR8][R4.64], R13 ;  /* 0x0000000d04007986 */ /* 0x000fe2000c101908 */
[----:B------:R-:W-:Y:S05]  /*2800*/  EXIT ;  /* 0x000000000000794d */ /* 0x000fea0003800000 */
.L_x_0:
[----:B------:R-:W-:-:S13]  /*2810*/  ISETP.NE.AND P0, PT, R0, RZ, PT ;  /* 0x000000ff0000720c */ /* 0x000fda0003f05270 */
[----:B------:R-:W-:Y:S05]  /*2820*/  @!P0 EXIT ;  /* 0x000000000000894d */ /* 0x000fea0003800000 */
[----:B------:R-:W0:Y:S01]  /*2830*/  S2R R32, SR_TID.X ;  /* 0x0000000000207919 */ /* 0x000e220000002100 */
[----:B------:R-:W1:Y:S01]  /*2840*/  LDCU.64 UR4, c[0x0][0x380] ;  /* 0x00007000ff0477ac */ /* 0x000e620008000a00 */
[----:B0-----:R-:W-:-:S04]  /*2850*/  IMAD R25, R32, 0x6, RZ ;  /* 0x0000000620197824 */ /* 0x001fc800078e02ff */
[----:B------:R-:W-:Y:S01]  /*2860*/  VIADD R23, R25, 0x5 ;  /* 0x0000000519177836 */ /* 0x000fe20000000000 */
[----:B------:R-:W-:-:S05]  /*2870*/  IADD3 R6, P0, PT, R2, R25, RZ ;  /* 0x0000001902067210 */ /* 0x000fca0007f1e0ff */
[----:B------:R-:W-:Y:S01]  /*2880*/  IMAD.X R7, RZ, RZ, RZ, P0 ;  /* 0x000000ffff077224 */ /* 0x000fe200000e06ff */
[----:B------:R-:W-:Y:S01]  /*2890*/  ISETP.GE.U32.AND P0, PT, R23, R0, PT ;  /* 0x000000001700720c */ /* 0x000fe20003f06070 */
[----:B------:R-:W-:-:S03]  /*28a0*/  IMAD.SHL.U32 R16, R6, 0x4, RZ ;  /* 0x0000000406107824 */ /* 0x000fc600078e00ff */
[----:B------:R-:W-:Y:S02]  /*28b0*/  SHF.L.U64.HI R9, R6, 0x2, R7 ;  /* 0x0000000206097819 */ /* 0x000fe40000010207 */
[----:B-1----:R-:W-:-:S04]  /*28c0*/  IADD3 R18, P1, PT, R16, UR4, RZ ;  /* 0x0000000410127c10 */ /* 0x002fc8000ff3e0ff */
[----:B------:R-:W-:Y:S02]  /*28d0*/  IADD3.X R19, PT, PT, R9, UR5, RZ, P1, !PT ;  /* 0x0000000509137c10 */ /* 0x000fe40008ffe4ff */
[----:B------:R-:W-:-:S03]  /*28e0*/  ISETP.GE.U32.AND P1, PT, R25, R0, PT ;  /* 0x000000001900720c */ /* 0x000fc60003f26070 */
[----:B------:R0:W5:Y:S01]  /*28f0*/  @!P0 LDG.E R3, desc[UR8][R18.64+0x14] ;  /* 0x0000140812038981 */ /* 0x000162000c1e1900 */
[----:B------:R-:W-:Y:S01]  /*2900*/  ISETP.NE.AND P2, PT, R32, RZ, PT ;  /* 0x000000ff2000720c */ /* 0x000fe20003f45270 */
[----:B------:R-:W-:Y:S01]  /*2910*/  BSSY.RECONVERGENT B0, `(.L_x_26) ;  /* 0x000000c000007945 */ /* 0x000fe20003800200 */
[----:B------:R-:W-:-:S07]  /*2920*/  VIADD R11, R25, 0x1 ;  /* 0x00000001190b7836 */ /* 0x000fce0000000000 */
[----:B------:R0:W5:Y:S01]  /*2930*/  @!P1 LDG.E R4, desc[UR8][R18.64] ;  /* 0x0000000812049981 */ /* 0x000162000c1e1900 */
[----:B------:R-:W-:-:S03]  /*2940*/  P2R R6, PR, RZ, 0x4 ;  /* 0x00000004ff067803 */ /* 0x000fc60000000000 */
[----:B------:R-:W-:Y:S05]  /*2950*/  @P2 BRA `(.L_x_27) ;  /* 0x00000000001c2947 */ /* 0x000fea0003800000 */
[----:B------:R-:W-:Y:S01]  /*2960*/  ISETP.NE.AND P2, PT, R5, RZ, PT ;  /* 0x000000ff0500720c */ /* 0x000fe20003f45270 */
[----:B-----5:R-:W-:-:S12]  /*2970*/  IMAD.MOV.U32 R6, RZ, RZ, R4 ;  /* 0x000000ffff067224 */ /* 0x020fd800078e0004 */
[----:B------:R-:W-:Y:S05]  /*2980*/  @!P2 BRA `(.L_x_27) ;  /* 0x000000000010a947 */ /* 0x000fea0003800000 */
[----:B------:R-:W1:Y:S01]  /*2990*/  LDC.64 R6, c[0x0][0x380] ;  /* 0x0000e000ff067b82 */ /* 0x000e620000000a00 */
[----:B------:R-:W-:-:S04]  /*29a0*/  VIADD R13, R2, 0xffffffff ;  /* 0xffffffff020d7836 */ /* 0x000fc80000000000 */
[----:B-1----:R-:W-:-:S06]  /*29b0*/  IMAD.WIDE.U32 R6, R13, 0x4, R6 ;  /* 0x000000040d067825 */ /* 0x002fcc00078e0006 */
[----:B------:R1:W5:Y:S02]  /*29c0*/  LDG.E R6, desc[UR8][R6.64] ;  /* 0x0000000806067981 */ /* 0x000364000c1e1900 */
.L_x_27:
[----:B------:R-:W-:Y:S05]  /*29d0*/  BSYNC.RECONVERGENT B0 ;  /* 0x0000000000007941 */ /* 0x000fea0003800200 */
.L_x_26:
[----:B------:R-:W2:Y:S01]  /*29e0*/  LDCU.64 UR4, c[0x0][0x390] ;  /* 0x00007200ff0477ac */ /* 0x000ea20008000a00 */
[----:B------:R-:W-:Y:S01]  /*29f0*/  ISETP.GE.U32.AND P4, PT, R11, R0, PT ;  /* 0x000000000b00720c */ /* 0x000fe20003f86070 */
[C---:B------:R-:W-:Y:S02]  /*2a00*/  VIADD R13, R25.reuse, 0x2 ;  /* 0x00000002190d7836 */ /* 0x040fe40000000000 */
[----:B------:R-:W-:-:S03]  /*2a10*/  VIADD R15, R25, 0x3 ;  /* 0x00000003190f7836 */ /* 0x000fc60000000000 */
[-C--:B------:R-:W-:Y:S02]  /*2a20*/  ISETP.GE.U32.AND P3, PT, R13, R0.reuse, PT ;  /* 0x000000000d00720c */ /* 0x080fe40003f66070 */
[----:B------:R-:W-:Y:S01]  /*2a30*/  ISETP.GE.U32.AND P2, PT, R15, R0, PT ;  /* 0x000000000f00720c */ /* 0x000fe20003f46070 */
[----:B------:R-:W-:-:S04]  /*2a40*/  VIADD R21, R25, 0x4 ;  /* 0x0000000419157836 */ /* 0x000fc80000000000 */
[----:B------:R-:W3:Y:S01]  /*2a50*/  @!P4 LDG.E R8, desc[UR8][R18.64+0x4] ;  /* 0x000004081208c981 */ /* 0x000ee2000c1e1900 */
[----:B--2---:R-:W-:-:S05]  /*2a60*/  IADD3 R16, P5, PT, R16, UR4, RZ ;  /* 0x0000000410107c10 */ /* 0x004fca000ffbe0ff */
[----:B------:R-:W2:Y:S01]  /*2a70*/  @!P3 LDG.E R10, desc[UR8][R18.64+0x8] ;  /* 0x00000808120ab981 */ /* 0x000ea2000c1e1900 */
[----:B------:R-:W-:Y:S02]  /*2a80*/  IADD3.X R17, PT, PT, R9, UR5, RZ, P5, !PT ;  /* 0x0000000509117c10 */ /* 0x000fe4000affe4ff */
[----:B------:R-:W-:Y:S01]  /*2a90*/  ISETP.GE.U32.AND P5, PT, R21, R0, PT ;  /* 0x000000001500720c */ /* 0x000fe20003fa6070 */
[----:B------:R-:W4:-:S12]  /*2aa0*/  @!P2 LDG.E R12, desc[UR8][R18.64+0xc] ;  /* 0x00000c08120ca981 */ /* 0x000f18000c1e1900 */
[----:B------:R-:W4:Y:S01]  /*2ab0*/  @!P5 LDG.E R14, desc[UR8][R18.64+0x10] ;  /* 0x00001008120ed981 */ /* 0x000f22000c1e1900 */
[----:B------:R-:W-:Y:S08]  /*2ac0*/  BAR.SYNC.DEFER_BLOCKING 0x0 ;  /* 0x0000000000007b1d */ /* 0x000ff00000010000 */
[----:B------:R-:W0:Y:S01]  /*2ad0*/  S2UR UR5, SR_CgaCtaId ;  /* 0x00000000000579c3 */ /* 0x000e220000008800 */
[----:B------:R-:W-:Y:S01]  /*2ae0*/  UMOV UR4, 0x400 ;  /* 0x0000040000047882 */ /* 0x000fe20000000000 */
[----:B------:R-:W5:Y:S04]  /*2af0*/  @!P1 LDG.E R9, desc[UR8][R16.64] ;  /* 0x0000000810099981 */ /* 0x000f68000c1e1900 */
[----:B------:R-:W5:Y:S04]  /*2b00*/  @!P4 LDG.E R30, desc[UR8][R16.64+0x4] ;  /* 0x00000408101ec981 */ /* 0x000f68000c1e1900 */
[----:B------:R-:W5:Y:S04]  /*2b10*/  @!P3 LDG.E R28, desc[UR8][R16.64+0x8] ;  /* 0x00000808101cb981 */ /* 0x000f68000c1e1900 */
[----:B------:R-:W5:Y:S04]  /*2b20*/  @!P2 LDG.E R26, desc[UR8][R16.64+0xc] ;  /* 0x00000c08101aa981 */ /* 0x000f68000c1e1900 */
[----:B------:R-:W5:Y:S04]  /*2b30*/  @!P5 LDG.E R24, desc[UR8][R16.64+0x10] ;  /* 0x000010081018d981 */ /* 0x000f68000c1e1900 */
[----:B-1----:R1:W5:Y:S01]  /*2b40*/  @!P0 LDG.E R7, desc[UR8][R16.64+0x14] ;  /* 0x0000140810078981 */ /* 0x002362000c1e1900 */
[----:B0-----:R-:W-:-:S06]  /*2b50*/  ULEA UR4, UR5, UR4, 0x18 ;  /* 0x0000000405047291 */ /* 0x001fcc000f8ec0ff */
[C---:B------:R-:W-:Y:S01]  /*2b60*/  LEA R2, R32.reuse, UR4, 0x2 ;  /* 0x0000000420027c11 */ /* 0x040fe2000f8e10ff */
[----:B------:R-:W-:Y:S01]  /*2b70*/  BAR.SYNC.DEFER_BLOCKING 0x0 ;  /* 0x0000000000007b1d */ /* 0x000fe20000010000 */
[----:B------:R-:W-:-:S05]  /*2b80*/  ISETP.NE.AND P6, PT, R32, RZ, PT ;  /* 0x000000ff2000720c */ /* 0x000fca0003fc5270 */
[----:B-----5:R-:W-:Y:S02]  /*2b90*/  STS [R2+0x25c], R3 ;  /* 0x00025c0302007388 */ /* 0x020fe40000000800 */
[----:B------:R-:W-:Y:S06]  /*2ba0*/  BAR.SYNC.DEFER_BLOCKING 0x0 ;  /* 0x0000000000007b1d */ /* 0x000fec0000010000 */
[----:B------:R0:W0:Y:S01]  /*2bb0*/  @P6 LDS R6, [R2+0x258] ;  /* 0x0002580002066984 */ /* 0x0000220000000800 */
[CC--:B------:R-:W-:Y:S02]  /*2bc0*/  ISETP.GE.U32.AND P3, PT, R25.reuse, R0.reuse, PT ;  /* 0x000000001900720c */ /* 0x0c0fe40003f66070 */
[----:B------:R-:W-:-:S02]  /*2bd0*/  ISETP.NE.AND P0, PT, R25, R0, PT ;  /* 0x000000001900720c */ /* 0x000fc40003f05270 */
[CC--:B------:R-:W-:Y:S02]  /*2be0*/  ISETP.GE.U32.AND P1, PT, R11.reuse, R0.reuse, PT ;  /* 0x000000000b00720c */ /* 0x0c0fe40003f26070 */
[----:B-1----:R-:W-:Y:S02]  /*2bf0*/  P2R R16, PR, RZ, 0x40 ;  /* 0x00000040ff107803 */ /* 0x002fe40000000000 */
[----:B------:R-:W-:Y:S02]  /*2c00*/  SEL R16, RZ, 0xffffffff, P0 ;  /* 0xffffffffff107807 */ /* 0x000fe40000000000 */
[-C--:B------:R-:W-:Y:S02]  /*2c10*/  ISETP.NE.AND P2, PT, R11, R0.reuse, PT ;  /* 0x000000000b00720c */ /* 0x080fe40003f45270 */
[----:B------:R-:W-:Y:S02]  /*2c20*/  ISETP.GE.U32.AND P0, PT, R13, R0, PT ;  /* 0x000000000d00720c */ /* 0x000fe40003f06070 */
[----:B0-----:R-:W-:-:S02]  /*2c30*/  SEL R2, RZ, 0xffffffff, P2 ;  /* 0xffffffffff027807 */ /* 0x001fc40001000000 */
[----:B------:R-:W-:-:S04]  /*2c40*/  ISETP.NE.AND P4, PT, R6, R4, PT ;  /* 0x000000040600720c */ /* 0x000fc80003f85270 */
[----:B------:R-:W-:Y:S02]  /*2c50*/  @!P3 SEL R16, RZ, 0xffffffff, !P4 ;  /* 0xffffffffff10b807 */ /* 0x000fe40006000000 */
[-C--:B------:R-:W-:Y:S02]  /*2c60*/  ISETP.NE.AND P4, PT, R13, R0.reuse, PT ;  /* 0x000000000d00720c */ /* 0x080fe40003f85270 */
[CC--:B------:R-:W-:Y:S02]  /*2c70*/  ISETP.GE.U32.AND P3, PT, R15.reuse, R0.reuse, PT ;  /* 0x000000000f00720c */ /* 0x0c0fe40003f66070 */
[----:B------:R-:W-:Y:S02]  /*2c80*/  SEL R45, RZ, 0xffffffff, P4 ;  /* 0xffffffffff2d7807 */ /* 0x000fe40002000000 */
[----:B------:R-:W-:-:S04]  /*2c90*/  ISETP.NE.AND P4, PT, R15, R0, PT ;  /* 0x000000000f00720c */ /* 0x000fc80003f85270 */
[----:B------:R-:W-:Y:S02]  /*2ca0*/  SEL R27, RZ, 0xffffffff, P4 ;  /* 0xffffffffff1b7807 */ /* 0x000fe40002000000 */
[----:B------:R-:W-:Y:S02]  /*2cb0*/  LOP3.LUT R16, R16, 0x1, RZ, 0xc0, !PT ;  /* 0x0000000110107812 */ /* 0x000fe400078ec0ff */
[----:B---3--:R-:W-:-:S04]  /*2cc0*/  ISETP.NE.AND P2, PT, R4, R8, PT ;  /* 0x000000080400720c */ /* 0x008fc80003f45270 */
[----:B------:R-:W-:Y:S02]  /*2cd0*/  @!P1 SEL R2, RZ, 0xffffffff, !P2 ;  /* 0xffffffffff029807 */ /* 0x000fe40005000000 */
[----:B--2---:R-:W-:-:S04]  /*2ce0*/  ISETP.NE.AND P2, PT, R8, R10, PT ;  /* 0x0000000a0800720c */ /* 0x004fc80003f45270 */
[----:B------:R-:W-:Y:S02]  /*2cf0*/  @!P0 SEL R45, RZ, 0xffffffff, !P2 ;  /* 0xffffffffff2d8807 */ /* 0x000fe40005000000 */
[----:B----4-:R-:W-:Y:S02]  /*2d00*/  ISETP.NE.AND P4, PT, R10, R12, PT ;  /* 0x0000000c0a00720c */ /* 0x010fe40003f85270 */
[CC--:B------:R-:W-:Y:S02]  /*2d10*/  ISETP.GE.U32.AND P0, PT, R21.reuse, R0.reuse, PT ;  /* 0x000000001500720c */ /* 0x0c0fe40003f06070 */
[----:B------:R-:W-:Y:S02]  /*2d20*/  @!P3 SEL R27, RZ, 0xffffffff, !P4 ;  /* 0xffffffffff1bb807 */ /* 0x000fe40006000000 */
[----:B------:R-:W-:-:S04]  /*2d30*/  ISETP.NE.AND P4, PT, R21, R0, PT ;  /* 0x000000001500720c */ /* 0x000fc80003f85270 */
[----:B------:R-:W-:Y:S02]  /*2d40*/  SEL R11, RZ, 0xffffffff, P4 ;  /* 0xffffffffff0b7807 */ /* 0x000fe40002000000 */
[----:B------:R-:W-:Y:S02]  /*2d50*/  ISETP.NE.AND P4, PT, R12, R14, PT ;  /* 0x0000000e0c00720c */ /* 0x000fe40003f85270 */
[-C--:B------:R-:W-:Y:S02]  /*2d60*/  ISETP.GE.U32.AND P2, PT, R23, R0.reuse, PT ;  /* 0x000000001700720c */ /* 0x080fe40003f46070 */
[----:B------:R-:W-:Y:S02]  /*2d70*/  @!P0 SEL R11, RZ, 0xffffffff, !P4 ;  /* 0xffffffffff0b8807 */ /* 0x000fe40006000000 */
[----:B------:R-:W-:Y:S02]  /*2d80*/  ISETP.NE.AND P0, PT, R5, RZ, PT ;  /* 0x000000ff0500720c */ /* 0x000fe40003f05270 */
[----:B------:R-:W-:-:S02]  /*2d90*/  ISETP.NE.AND P3, PT, R23, R0, PT ;  /* 0x000000001700720c */ /* 0x000fc40003f65270 */
[----:B------:R-:W-:Y:S02]  /*2da0*/  LOP3.LUT P1, RZ, R5, R32, RZ, 0xfc, !PT ;  /* 0x0000002005ff7212 */ /* 0x000fe4000782fcff */
[----:B------:R-:W-:Y:S02]  /*2db0*/  SEL R13, RZ, 0xffffffff, P3 ;  /* 0xffffffffff0d7807 */ /* 0x000fe40001800000 */
[----:B------:R-:W-:Y:S02]  /*2dc0*/  ISETP.NE.AND P3, PT, R14, R3, PT ;  /* 0x000000030e00720c */ /* 0x000fe40003f65270 */
[----:B------:R-:W-:Y:S02]  /*2dd0*/  ISETP.EQ.U32.AND P1, PT, R16, 0x1, P1 ;  /* 0x000000011000780c */ /* 0x000fe40000f22070 */
[----:B------:R-:W-:Y:S02]  /*2de0*/  LOP3.LUT R16, R2, 0x1, RZ, 0xc0, !PT ;  /* 0x0000000102107812 */ /* 0x000fe400078ec0ff */
[----:B------:R-:W-:-:S02]  /*2df0*/  @!P2 SEL R13, RZ, 0xffffffff, !P3 ;  /* 0xffffffffff0da807 */ /* 0x000fc40005800000 */
[----:B------:R-:W-:Y:S02]  /*2e00*/  LOP3.LUT R45, R45, 0x1, RZ, 0xc0, !PT ;  /* 0x000000012d2d7812 */ /* 0x000fe400078ec0ff */
[----:B------:R-:W-:Y:S02]  /*2e10*/  LOP3.LUT R27, R27, 0x1, RZ, 0xc0, !PT ;  /* 0x000000011b1b7812 */ /* 0x000fe400078ec0ff */
[----:B------:R-:W-:Y:S02]  /*2e20*/  LOP3.LUT R2, R11, 0x1, RZ, 0xc0, !PT ;  /* 0x000000010b027812 */ /* 0x000fe400078ec0ff */
[----:B------:R-:W-:Y:S02]  /*2e30*/  LOP3.LUT R13, R13, 0x1, RZ, 0xc0, !PT ;  /* 0x000000010d0d7812 */ /* 0x000fe400078ec0ff */
[----:B------:R-:W-:Y:S02]  /*2e40*/  ISETP.NE.U32.AND P2, PT, R16, 0x1, PT ;  /* 0x000000011000780c */ /* 0x000fe40003f45070 */
[----:B------:R-:W-:-:S02]  /*2e50*/  ISETP.NE.U32.AND P3, PT, R45, 0x1, PT ;  /* 0x000000012d00780c */ /* 0x000fc40003f65070 */
[----:B------:R-:W-:Y:S02]  /*2e60*/  ISETP.NE.U32.AND P4, PT, R27, 0x1, PT ;  /* 0x000000011b00780c */ /* 0x000fe40003f85070 */
[----:B------:R-:W-:Y:S02]  /*2e70*/  SEL R17, RZ, 0x1, !P1 ;  /* 0x00000001ff117807 */ /* 0x000fe40004800000 */
[----:B------:R-:W-:Y:S01]  /*2e80*/  ISETP.NE.U32.AND P5, PT, R2, 0x1, PT ;  /* 0x000000010200780c */ /* 0x000fe20003fa5070 */
[----:B------:R-:W-:-:S12]  /*2e90*/  @P0 BRA `(.L_x_28) ;  /* 0x0000000400ac0947 */ /* 0x000fd80003800000 */
[----:B------:R-:W-:Y:S01]  /*2ea0*/  VIMNMX R5, PT, PT, R9, R30, PT ;  /* 0x0000001e09057248 */ /* 0x000fe20003fe0100 */
[----:B------:R-:W0:Y:S01]  /*2eb0*/  S2R R15, SR_LANEID ;  /* 0x00000000000f7919 */ /* 0x000e220000000000 */
[----:B------:R-:W-:Y:S02]  /*2ec0*/  ISETP.NE.U32.AND P0, PT, R13, 0x1, PT ;  /* 0x000000010d00780c */ /* 0x000fe40003f05070 */
[----:B------:R-:W-:Y:S02]  /*2ed0*/  SEL R5, R30, R5, !P2 ;  /* 0x000000051e057207 */ /* 0x000fe40005000000 */
[----:B------:R-:W-:Y:S02]  /*2ee0*/  IADD3 R16, PT, PT, R45, R17, R16 ;  /* 0x000000112d107210 */ /* 0x000fe40007ffe010 */
[----:B------:R-:W-:Y:S02]  /*2ef0*/  VIMNMX R5, PT, PT, R28, R5, PT ;  /* 0x000000051c057248 */ /* 0x000fe40003fe0100 */
[----:B------:R-:W-:-:S02]  /*2f00*/  IADD3 R16, PT, PT, R2, R16, R27 ;  /* 0x0000001002107210 */ /* 0x000fc40007ffe01b */
[----:B------:R-:W-:Y:S02]  /*2f10*/  SEL R5, R28, R5, !P3 ;  /* 0x000000051c057207 */ /* 0x000fe40005800000 */
[----:B------:R-:W-:Y:S01]  /*2f20*/  P2R R11, PR, RZ, 0x2 ;  /* 0x00000002ff0b7803 */ /* 0x000fe20000000000 */
[----:B------:R-:W-:Y:S01]  /*2f30*/  IMAD.IADD R16, R13, 0x1, R16 ;  /* 0x000000010d107824 */ /* 0x000fe200078e0210 */
[----:B------:R-:W-:Y:S02]  /*2f40*/  VIMNMX R5, PT, PT, R26, R5, PT ;  /* 0x000000051a057248 */ /* 0x000fe40003fe0100 */
[----:B------:R-:W-:Y:S02]  /*2f50*/  ISETP.GE.U32.AND P1, PT, R32, 0x20, PT ;  /* 0x000000202000780c */ /* 0x000fe40003f26070 */
[----:B------:R-:W-:Y:S02]  /*2f60*/  SEL R5, R26, R5, !P4 ;  /* 0x000000051a057207 */ /* 0x000fe40006000000 */
[----:B------:R-:W-:-:S02]  /*2f70*/  ISETP.NE.AND P6, PT, R16, RZ, PT ;  /* 0x000000ff1000720c */ /* 0x000fc40003fc5270 */
[----:B------:R-:W-:-:S04]  /*2f80*/  VIMNMX R5, PT, PT, R24, R5, PT ;  /* 0x0000000518057248 */ /* 0x000fc80003fe0100 */
[----:B------:R-:W-:-:S04]  /*2f90*/  SEL R18, R24, R5, !P5 ;  /* 0x0000000518127207 */ /* 0x000fc80006800000 */
[----:B------:R-:W-:-:S04]  /*2fa0*/  VIMNMX R18, PT, PT, R7, R18, PT ;  /* 0x0000001207127248 */ /* 0x000fc80003fe0100 */
[----:B------:R-:W-:Y:S02]  /*2fb0*/  SEL R36, R7, R18, !P0 ;  /* 0x0000001207247207 */ /* 0x000fe40004000000 */
[----:B0-----:R-:W-:-:S03]  /*2fc0*/  ISETP.GE.AND P0, PT, R15, 0x1, PT ;  /* 0x000000010f00780c */ /* 0x001fc60003f06270 */
        /* <DEDUP_REMOVED lines=28> */
[----:B------:R-:W-:Y:S02]  /*3190*/  ISETP.NE.AND P6, PT, R15, 0x1f, PT ;  /* 0x0000001f0f00780c */ /* 0x000fe40003fc5270 */
[----:B0-----:R-:W-:Y:S02]  /*31a0*/  SEL R16, R5, RZ, P0 ;  /* 0x000000ff05107207 */ /* 0x001fe40000000000 */
[----:B------:R-:W0:Y:S03]  /*31b0*/  SHFL.UP PT, R5, R36, 0x10, RZ ;  /* 0x0600000024057989 */ /* 0x000e2600000e00ff */
[----:B------:R-:W-:-:S05]  /*31c0*/  IMAD.IADD R16, R7, 0x1, R16 ;  /* 0x0000000107107824 */ /* 0x000fca00078e0210 */
[----:B------:R-:W1:Y:S01]  /*31d0*/  SHFL.UP PT, R13, R16, 0x10, RZ ;  /* 0x06000000100d7989 */ /* 0x000e6200000e00ff */
[----:B------:R-:W-:Y:S02]  /*31e0*/  ISETP.NE.AND P0, PT, R16, RZ, PT ;  /* 0x000000ff1000720c */ /* 0x000fe40003f05270 */
[----:B0-----:R-:W-:-:S04]  /*31f0*/  VIMNMX R5, PT, PT, R36, R5, PT ;  /* 0x0000000524057248 */ /* 0x001fc80003fe0100 */
[----:B------:R-:W-:Y:S02]  /*3200*/  SEL R35, R5, R36, !P0 ;  /* 0x0000002405237207 */ /* 0x000fe40004000000 */
[----:B------:R-:W-:Y:S02]  /*3210*/  ISETP.GE.AND P0, PT, R15, 0x10, PT ;  /* 0x000000100f00780c */ /* 0x000fe40003f06270 */
[----:B------:R-:W-:Y:S02]  /*3220*/  SHF.R.U32.HI R5, RZ, 0x5, R32 ;  /* 0x00000005ff057819 */ /* 0x000fe40000011620 */
[----:B-1----:R-:W-:Y:S02]  /*3230*/  SEL R13, R13, RZ, P0 ;  /* 0x000000ff0d0d7207 */ /* 0x002fe40000000000 */
[----:B------:R-:W-:Y:S02]  /*3240*/  @!P6 LEA R7, R5, UR4, 0x3 ;  /* 0x000000040507ec11 */ /* 0x000fe4000f8e18ff */
[----:B------:R-:W-:Y:S01]  /*3250*/  SEL R36, R36, R35, !P0 ;  /* 0x0000002324247207 */ /* 0x000fe20004000000 */
[----:B------:R-:W-:-:S05]  /*3260*/  IMAD.IADD R34, R16, 0x1, R13 ;  /* 0x0000000110227824 */ /* 0x000fca00078e020d */
[----:B------:R-:W-:Y:S01]  /*3270*/  @!P6 STS.64 [R7], R34 ;  /* 0x000000220700e388 */ /* 0x000fe20000000a00 */
[----:B------:R-:W-:Y:S06]  /*3280*/  BAR.SYNC.DEFER_BLOCKING 0x0 ;  /* 0x0000000000007b1d */ /* 0x000fec0000010000 */
[----:B------:R-:W0:Y:S04]  /*3290*/  SHFL.UP PT, R25, R34, 0x1, RZ ;  /* 0x0420000022197989 */ /* 0x000e2800000e00ff */
[----:B------:R-:W-:Y:S04]  /*32a0*/  SHFL.UP PT, R7, R36, 0x1, RZ ;  /* 0x0420000024077989 */ /* 0x000fe800000e00ff */
[----:B------:R-:W1:Y:S04]  /*32b0*/  LDS.128 R16, [UR4] ;  /* 0x00000004ff107984 */ /* 0x000e680008000c00 */
[----:B------:R-:W2:Y:S01]  /*32c0*/  LDS.128 R20, [UR4+0x10] ;  /* 0x00001004ff147984 */ /* 0x000ea20008000c00 */
[----:B0-----:R-:W-:-:S02]  /*32d0*/  @P1 ISETP.NE.AND P6, PT, R25, RZ, PT ;  /* 0x000000ff1900120c */ /* 0x001fc40003fc5270 */
[----:B-1----:R-:W-:Y:S01]  /*32e0*/  ISETP.NE.AND P0, PT, R18, RZ, PT ;  /* 0x000000ff1200720c */ /* 0x002fe20003f05270 */
[----:B------:R-:W-:-:S12]  /*32f0*/  IMAD.IADD R13, R16, 0x1, R18 ;  /* 0x00000001100d7824 */ /* 0x000fd800078e0212 */
[----:B------:R-:W-:Y:S02]  /*3300*/  @!P0 VIMNMX R19, PT, PT, R17, R19, PT ;  /* 0x0000001311138248 */ /* 0x000fe40003fe0100 */
[----:B------:R-:W-:-:S04]  /*3310*/  ISETP.NE.AND P0, PT, R5, 0x2, PT ;  /* 0x000000020500780c */ /* 0x000fc80003f05270 */
[----:B------:R-:W-:Y:S02]  /*3320*/  SEL R16, R13, R16, !P0 ;  /* 0x000000100d107207 */ /* 0x000fe40004000000 */
[----:B------:R-:W-:Y:S02]  /*3330*/  SEL R18, R19, R17, !P0 ;  /* 0x0000001113127207 */ /* 0x000fe40004000000 */
[----:B--2---:R-:W-:-:S13]  /*3340*/  ISETP.NE.AND P0, PT, R20, RZ, PT ;  /* 0x000000ff1400720c */ /* 0x004fda0003f05270 */
[----:B------:R-:W-:Y:S02]  /*3350*/  @!P0 VIMNMX R21, PT, PT, R19, R21, PT ;  /* 0x0000001513158248 */ /* 0x000fe40003fe0100 */
[----:B------:R-:W-:Y:S02]  /*3360*/  PLOP3.LUT P0, PT, PT, PT, PT, 0x80, 0x8 ;  /* 0x000000000008781c */ /* 0x000fe40003f0f070 */
[----:B------:R-:W-:Y:S02]  /*3370*/  @P1 PLOP3.LUT P0, PT, P6, PT, PT, 0x80, 0x8 ;  /* 0x000000000008181c */ /* 0x000fe4000370f070 */
[----:B------:R-:W-:-:S13]  /*3380*/  ISETP.NE.AND P6, PT, R22, RZ, PT ;  /* 0x000000ff1600720c */ /* 0x000fda0003fc5270 */
[----:B------:R-:W-:Y:S02]  /*3390*/  @!P6 VIMNMX R23, PT, PT, R23, R21, PT ;  /* 0x000000151717e248 */ /* 0x000fe40003fe0100 */
[----:B------:R-:W-:-:S04]  /*33a0*/  ISETP.NE.AND P6, PT, R5, 0x3, PT ;  /* 0x000000030500780c */ /* 0x000fc80003fc5270 */
[----:B------:R-:W-:Y:S01]  /*33b0*/  SEL R18, R21, R18, !P6 ;  /* 0x0000001215127207 */ /* 0x000fe20007000000 */
[----:B------:R-:W-:-:S03]  /*33c0*/  IMAD.IADD R21, R13, 0x1, R20 ;  /* 0x000000010d157824 */ /* 0x000fc600078e0214 */
[----:B------:R-:W-:Y:S02]  /*33d0*/  @!P0 VIMNMX R7, PT, PT, R7, R18, PT ;  /* 0x0000001207078248 */ /* 0x000fe40003fe0100 */
[----:B------:R-:W-:Y:S02]  /*33e0*/  @P1 ISETP.NE.AND P0, PT, R15, RZ, PT ;  /* 0x000000ff0f00120c */ /* 0x000fe40003f05270 */
[----:B------:R-:W-:Y:S01]  /*33f0*/  SEL R16, R21, R16, !P6 ;  /* 0x0000001015107207 */ /* 0x000fe20007000000 */
[----:B------:R-:W-:Y:S01]  /*3400*/  IMAD.IADD R21, R22, 0x1, R21 ;  /* 0x0000000116157824 */ /* 0x000fe200078e0215 */
[----:B------:R-:W-:Y:S02]  /*3410*/  @P1 SEL R7, R18, R7, !P0 ;  /* 0x0000000712071207 */ /* 0x000fe40004000000 */
[----:B------:R-:W-:Y:S02]  /*3420*/  @P1 SEL R15, R25, RZ, P0 ;  /* 0x000000ff190f1207 */ /* 0x000fe40000000000 */
[----:B------:R-:W-:-:S02]  /*3430*/  ISETP.NE.AND P1, PT, R11, RZ, PT ;  /* 0x000000ff0b00720c */ /* 0x000fc40003f25270 */
[C---:B------:R-:W-:Y:S02]  /*3440*/  VIMNMX R18, PT, PT, R9.reuse, R7, PT ;  /* 0x0000000709127248 */ /* 0x040fe40003fe0100 */
[C---:B------:R-:W-:Y:S02]  /*3450*/  ISETP.NE.AND P0, PT, R32.reuse, RZ, PT ;  /* 0x000000ff2000720c */ /* 0x040fe40003f05270 */
[C---:B------:R-:W-:Y:S02]  /*3460*/  SEL R18, R9.reuse, R18, P1 ;  /* 0x0000001209127207 */ /* 0x040fe40000800000 */
[----:B------:R-:W-:Y:S02]  /*3470*/  ISETP.GE.U32.AND P6, PT, R32, 0x20, PT ;  /* 0x000000202000780c */ /* 0x000fe40003fc6070 */
[----:B------:R-:W-:-:S04]  /*3480*/  SEL R5, R9, R18, !P0 ;  /* 0x0000001209057207 */ /* 0x000fc80004000000 */
[----:B------:R-:W-:-:S04]  /*3490*/  VIMNMX R9, PT, PT, R30, R5, PT ;  /* 0x000000051e097248 */ /* 0x000fc80003fe0100 */
[----:B------:R-:W-:-:S03]  /*34a0*/  SEL R9, R30, R9, !P2 ;  /* 0x000000091e097207 */ /* 0x000fc60005000000 */
[----:B------:R-:W-:Y:S01]  /*34b0*/  @P6 IMAD.IADD R25, R16, 0x1, R15 ;  /* 0x0000000110196824 */ /* 0x000fe200078e020f */
[----:B------:R-:W-:Y:S01]  /*34c0*/  VIMNMX R11, PT, PT, R28, R9, PT ;  /* 0x000000091c0b7248 */ /* 0x000fe20003fe0100 */
[----:B------:R-:W-:-:S03]  /*34d0*/  IMAD.MOV.U32 R16, RZ, RZ, RZ ;  /* 0x000000ffff107224 */ /* 0x000fc600078e00ff */
[----:B------:R-:W-:Y:S02]  /*34e0*/  SEL R11, R28, R11, !P3 ;  /* 0x0000000b1c0b7207 */ /* 0x000fe40005800000 */
[----:B------:R-:W-:Y:S02]  /*34f0*/  SEL R18, R25, RZ, P0 ;  /* 0x000000ff19127207 */ /* 0x000fe40000000000 */
[----:B------:R-:W-:-:S04]  /*3500*/  VIMNMX R13, PT, PT, R26, R11, PT ;  /* 0x0000000b1a0d7248 */ /* 0x000fc80003fe0100 */
[----:B------:R-:W-:-:S04]  /*3510*/  SEL R13, R26, R13, !P4 ;  /* 0x0000000d1a0d7207 */ /* 0x000fc80006000000 */
[----:B------:R-:W-:-:S04]  /*3520*/  VIMNMX R17, PT, PT, R24, R13, PT ;  /* 0x0000000d18117248 */ /* 0x000fc80003fe0100 */
[----:B------:R-:W-:Y:S01]  /*3530*/  SEL R15, R24, R17, !P5 ;  /* 0x00000011180f7207 */ /* 0x000fe20006800000 */
[----:B------:R-:W-:Y:S06]  /*3540*/  BRA `(.L_x_29) ;  /* 0x00000014002c7947 */ /* 0x000fec0003800000 */
.L_x_28:
[----:B------:R-:W-:Y:S02]  /*3550*/  VIMNMX R11, PT, PT, R9, R30, PT ;  /* 0x0000001e090b7248 */ /* 0x000fe40003fe0100 */
[----:B------:R-:W-:Y:S02]  /*3560*/  IADD3 R16, PT, PT, R45, R17, R16 ;  /* 0x000000112d107210 */ /* 0x000fe40007ffe010 */
[----:B------:R-:W-:Y:S02]  /*3570*/  SEL R11, R30, R11, !P2 ;  /* 0x0000000b1e0b7207 */ /* 0x000fe40005000000 */
[----:B------:R-:W-:Y:S02]  /*3580*/  IADD3 R16, PT, PT, R2, R16, R27 ;  /* 0x0000001002107210 */ /* 0x000fe40007ffe01b */
[C---:B------:R-:W-:Y:S02]  /*3590*/  VIMNMX R11, PT, PT, R28.reuse, R11, PT ;  /* 0x0000000b1c0b7248 */ /* 0x040fe40003fe0100 */
[C---:B------:R-:W-:Y:S01]  /*35a0*/  ISETP.NE.U32.AND P0, PT, R13.reuse, 0x1, PT ;  /* 0x000000010d00780c */ /* 0x040fe20003f05070 */
[----:B------:R-:W-:Y:S01]  /*35b0*/  IMAD.IADD R16, R13, 0x1, R16 ;  /* 0x000000010d107824 */ /* 0x000fe200078e0210 */
[----:B------:R-:W-:-:S02]  /*35c0*/  SEL R11, R28, R11, !P3 ;  /* 0x0000000b1c0b7207 */ /* 0x000fc40005800000 */
[----:B------:R-:W-:Y:S02]  /*35d0*/  SHF.R.U32.HI R27, RZ, 0x5, R32 ;  /* 0x00000005ff1b7819 */ /* 0x000fe40000011620 */
[----:B------:R-:W-:-:S04]  /*35e0*/  VIMNMX R11, PT, PT, R26, R11, PT ;  /* 0x0000000b1a0b7248 */ /* 0x000fc80003fe0100 */
[----:B------:R-:W-:Y:S02]  /*35f0*/  SEL R15, R26, R11, !P4 ;  /* 0x0000000b1a0f7207 */ /* 0x000fe40006000000 */
[----:B------:R-:W0:Y:S02]  /*3600*/  S2R R11, SR_LANEID ;  /* 0x00000000000b7919 */ /* 0x000e240000000000 */
[----:B------:R-:W-:-:S04]  /*3610*/  VIMNMX R15, PT, PT, R24, R15, PT ;  /* 0x0000000f180f7248 */ /* 0x000fc80003fe0100 */
[----:B------:R-:W-:-:S04]  /*3620*/  SEL R18, R24, R15, !P5 ;  /* 0x0000000f18127207 */ /* 0x000fc80006800000 */
[----:B------:R-:W-:-:S04]  /*3630*/  VIMNMX R18, PT, PT, R7, R18, PT ;  /* 0x0000001207127248 */ /* 0x000fc80003fe0100 */
[----:B------:R-:W-:Y:S02]  /*3640*/  SEL R36, R7, R18, !P0 ;  /* 0x0000001207247207 */ /* 0x000fe40004000000 */
[----:B------:R-:W1:Y:S01]  /*3650*/  SHFL.UP PT, R7, R16, 0x1, RZ ;  /* 0x0420000010077989 */ /* 0x000e6200000e00ff */
[----:B------:R-:W-:-:S03]  /*3660*/  ISETP.NE.AND P0, PT, R16, RZ, PT ;  /* 0x000000ff1000720c */ /* 0x000fc60003f05270 */
[----:B------:R-:W2:Y:S01]  /*3670*/  SHFL.UP PT, R13, R36, 0x1, RZ ;  /* 0x04200000240d7989 */ /* 0x000ea200000e00ff */
[C---:B0-----:R-:W-:Y:S02]  /*3680*/  ISETP.GE.AND P3, PT, R11.reuse, 0x1, PT ;  /* 0x000000010b00780c */ /* 0x041fe40003f66270 */
[----:B------:R-:W-:Y:S02]  /*3690*/  ISETP.NE.AND P4, PT, R11, 0x1f, PT ;  /* 0x0000001f0b00780c */ /* 0x000fe40003f85270 */
[----:B-1----:R-:W-:Y:S02]  /*36a0*/  SEL R7, R7, RZ, P3 ;  /* 0x000000ff07077207 */ /* 0x002fe40001800000 */
[----:B--2---:R-:W-:-:S03]  /*36b0*/  VIMNMX R13, PT, PT, R36, R13, PT ;  /* 0x0000000d240d7248 */ /* 0x004fc60003fe0100 */
        /* <DEDUP_REMOVED lines=24> */
[----:B------:R-:W-:Y:S01]  /*3840*/  IMAD.IADD R16, R13, 0x1, R16 ;  /* 0x000000010d107824 */ /* 0x000fe200078e0210 */
[----:B------:R-:W-:-:S03]  /*3850*/  @!P4 LEA R13, R27, UR4, 0x3 ;  /* 0x000000041b0dcc11 */ /* 0x000fc6000f8e18ff */
        /* <DEDUP_REMOVED lines=8> */
[----:B------:R-:W-:-:S04]  /*38e0*/  SEL R35, R15, R36, !P0 ;  /* 0x000000240f237207 */ /* 0x000fc80004000000 */
[----:B------:R-:W-:Y:S01]  /*38f0*/  SHFL.UP PT, R25, R34, 0x1, RZ ;  /* 0x0420000022197989 */ /* 0x000fe200000e00ff */
[----:B------:R-:W-:-:S03]  /*3900*/  SEL R7, R36, R35, !P3 ;  /* 0x0000002324077207 */ /* 0x000fc60005800000 */
[----:B------:R-:W-:Y:S01]  /*3910*/  @!P4 STS.64 [R13], R34 ;  /* 0x000000220d00c388 */ /* 0x000fe20000000a00 */
[----:B------:R-:W-:Y:S01]  /*3920*/  BAR.SYNC.DEFER_BLOCKING 0x0 ;  /* 0x0000000000007b1d */ /* 0x000fe20000010000 */
[----:B------:R-:W-:-:S05]  /*3930*/  ISETP.GE.U32.AND P3, PT, R32, 0x20, PT ;  /* 0x000000202000780c */ /* 0x000fca0003f66070 */
[----:B------:R-:W-:Y:S04]  /*3940*/  SHFL.UP PT, R7, R7, 0x1, RZ ;  /* 0x0420000007077989 */ /* 0x000fe800000e00ff */
[----:B------:R-:W0:Y:S04]  /*3950*/  LDS.128 R20, [UR4] ;  /* 0x00000004ff147984 */ /* 0x000e280008000c00 */
[----:B------:R-:W1:Y:S01]  /*3960*/  LDS.128 R16, [UR4+0x10] ;  /* 0x00001004ff107984 */ /* 0x000e620008000c00 */
[----:B0-----:R-:W-:Y:S01]  /*3970*/  ISETP.NE.AND P0, PT, R22, RZ, PT ;  /* 0x000000ff1600720c */ /* 0x001fe20003f05270 */
[----:B------:R-:W-:Y:S01]  /*3980*/  IMAD.IADD R13, R20, 0x1, R22 ;  /* 0x00000001140d7824 */ /* 0x000fe200078e0216 */
[----:B-1----:R-:W-:-:S11]  /*3990*/  ISETP.NE.AND P4, PT, R16, RZ, PT ;  /* 0x000000ff1000720c */ /* 0x002fd60003f85270 */
[----:B------:R-:W-:Y:S02]  /*39a0*/  @!P0 VIMNMX R23, PT, PT, R21, R23, PT ;  /* 0x0000001715178248 */ /* 0x000fe40003fe0100 */
[----:B------:R-:W-:Y:S02]  /*39b0*/  ISETP.NE.AND P0, PT, R27, 0x2, PT ;  /* 0x000000021b00780c */ /* 0x000fe40003f05270 */
[----:B------:R-:W-:Y:S02]  /*39c0*/  @!P4 VIMNMX R17, PT, PT, R23, R17, PT ;  /* 0x000000111711c248 */ /* 0x000fe40003fe0100 */
[C---:B------:R-:W-:Y:S01]  /*39d0*/  SEL R20, R13.reuse, R20, !P0 ;  /* 0x000000140d147207 */ /* 0x040fe20004000000 */
[----:B------:R-:W-:Y:S01]  /*39e0*/  IMAD.IADD R13, R13, 0x1, R16 ;  /* 0x000000010d0d7824 */ /* 0x000fe200078e0210 */
[----:B------:R-:W-:Y:S02]  /*39f0*/  SEL R22, R23, R21, !P0 ;  /* 0x0000001517167207 */ /* 0x000fe40004000000 */
[----:B------:R-:W-:Y:S01]  /*3a00*/  ISETP.NE.AND P0, PT, R27, 0x3, PT ;  /* 0x000000031b00780c */ /* 0x000fe20003f05270 */
[----:B------:R-:W-:Y:S01]  /*3a10*/  IMAD.IADD R34, R18, 0x1, R13 ;  /* 0x0000000112227824 */ /* 0x000fe200078e020d */
[----:B------:R-:W-:-:S02]  /*3a20*/  @P3 ISETP.NE.AND P4, PT, R25, RZ, PT ;  /* 0x000000ff1900320c */ /* 0x000fc40003f85270 */
[----:B------:R-:W-:Y:S02]  /*3a30*/  SEL R20, R13, R20, !P0 ;  /* 0x000000140d147207 */ /* 0x000fe40004000000 */
[----:B------:R-:W-:Y:S02]  /*3a40*/  SEL R22, R17, R22, !P0 ;  /* 0x0000001611167207 */ /* 0x000fe40004000000 */
[----:B------:R-:W-:Y:S02]  /*3a50*/  PLOP3.LUT P0, PT, PT, PT, PT, 0x80, 0x8 ;  /* 0x000000000008781c */ /* 0x000fe40003f0f070 */
[----:B------:R-:W-:Y:S02]  /*3a60*/  @P3 PLOP3.LUT P0, PT, P4, PT, PT, 0x80, 0x8 ;  /* 0x000000000008381c */ /* 0x000fe4000270f070 */
[----:B------:R-:W-:-:S11]  /*3a70*/  ISETP.NE.AND P4, PT, R18, RZ, PT ;  /* 0x000000ff1200720c */ /* 0x000fd60003f85270 */
[----:B------:R-:W-:Y:S02]  /*3a80*/  @!P0 VIMNMX R7, PT, PT, R7, R22, PT ;  /* 0x0000001607078248 */ /* 0x000fe40003fe0100 */
[----:B------:R-:W-:Y:S02]  /*3a90*/  @P3 ISETP.NE.AND P0, PT, R11, RZ, PT ;  /* 0x000000ff0b00320c */ /* 0x000fe40003f05270 */
[----:B------:R-:W-:Y:S02]  /*3aa0*/  @!P4 VIMNMX R19, PT, PT, R19, R17, PT ;  /* 0x000000111313c248 */ /* 0x000fe40003fe0100 */
[----:B------:R-:W-:Y:S02]  /*3ab0*/  @P3 SEL R15, R25, RZ, P0 ;  /* 0x000000ff190f3207 */ /* 0x000fe40000000000 */
[----:B------:R-:W-:-:S03]  /*3ac0*/  @P3 SEL R7, R22, R7, !P0 ;  /* 0x0000000716073207 */ /* 0x000fc60004000000 */
[----:B------:R-:W-:Y:S01]  /*3ad0*/  @P3 IMAD.IADD R25, R15, 0x1, R20 ;  /* 0x000000010f193824 */ /* 0x000fe200078e0214 */
        /* <DEDUP_REMOVED lines=18> */
.L_x_31:
[----:B------:R-:W-:Y:S05]  /*3c00*/  NANOSLEEP 0x1c2 ;  /* 0x000001c20000795d */ /* 0x000fea0003800000 */
[----:B------:R-:W-:Y:S01]  /*3c10*/  NOP ;  /* 0x0000000000007918 */ /* 0x000fe20000000000 */
.L_x_32:
[----:B------:R-:W-:-:S07]  /*3c20*/  IMAD.WIDE R16, R15, 0x10, R16 ;  /* 0x000000100f107825 */ /* 0x000fce00078e0210 */
.L_x_34:
[----:B--2---:R-:W2:Y:S01]  /*3c30*/  LD.E.128.STRONG.GPU R20, desc[UR8][R16.64+0x200] ;  /* 0x0002000810147980 */ /* 0x004ea2000c10fd00 */
[----:B------:R-:W-:Y:S05]  /*3c40*/  YIELD ;  /* 0x0000000000007946 */ /* 0x000fea0003800000 */
[----:B------:R-:W-:Y:S01]  /*3c50*/  UMOV UR5, 0xffffffff ;  /* 0xffffffff00057882 */ /* 0x000fe20000000000 */
[----:B--2---:R-:W-:-:S04]  /*3c60*/  ISETP.NE.U32.AND P0, PT, R22, 0x63, PT ;  /* 0x000000631600780c */ /* 0x004fc80003f05070 */
[----:B------:R-:W-:Y:S01]  /*3c70*/  ISETP.NE.AND.EX P0, PT, R23, RZ, PT, P0 ;  /* 0x000000ff1700720c */ /* 0x000fe20003f05300 */
[----:B------:R-:W-:-:S12]  /*3c80*/  BRA.DIV UR5, `(.L_x_33) ;  /* 0x0000002605807947 */ /* 0x000fd8000b800000 */
[----:B------:R-:W-:-:S13]  /*3c90*/  VOTE.ANY P0, !P0 ;  /* 0x0000000000ff7806 */ /* 0x000fda0004000100 */
.L_x_90:
[----:B------:R-:W-:Y:S05]  /*3ca0*/  @P0 BRA `(.L_x_34) ;  /* 0xfffffffc00e00947 */ /* 0x000fea000383ffff */
[----:B------:R-:W-:Y:S01]  /*3cb0*/  UMOV UR5, 0xffffffff ;  /* 0xffffffff00057882 */ /* 0x000fe20000000000 */
[----:B------:R-:W-:-:S04]  /*3cc0*/  ISETP.NE.U32.AND P3, PT, R22, 0x65, PT ;  /* 0x000000651600780c */ /* 0x000fc80003f65070 */
[----:B------:R-:W-:Y:S01]  /*3cd0*/  ISETP.NE.AND.EX P3, PT, R23, RZ, PT, P3 ;  /* 0x000000ff1700720c */ /* 0x000fe20003f65330 */
[----:B------:R-:W-:-:S12]  /*3ce0*/  BRA.DIV UR5, `(.L_x_35) ;  /* 0x00000026058c7947 */ /* 0x000fd8000b800000 */
[----:B------:R-:W0:Y:S01]  /*3cf0*/  S2R R13, SR_GEMASK ;  /* 0x00000000000d7919 */ /* 0x000e220000003c00 */
[----:B------:R-:W-:Y:S01]  /*3d00*/  VOTE.ANY R5, PT, !P3 ;  /* 0x0000000000057806 */ /* 0x000fe200058e0100 */
[C---:B------:R-:W-:Y:S01]  /*3d10*/  VIADD R36, R11.reuse, 0x2 ;  /* 0x000000020b247836 */ /* 0x040fe20000000000 */
[----:B------:R-:W-:Y:S01]  /*3d20*/  ISETP.NE.AND P3, PT, R20, RZ, PT ;  /* 0x000000ff1400720c */ /* 0x000fe20003f65270 */
[C---:B------:R-:W-:Y:S02]  /*3d30*/  VIADD R35, R11.reuse, 0x4 ;  /* 0x000000040b237836 */ /* 0x040fe40000000000 */
[----:B------:R-:W-:Y:S01]  /*3d40*/  VIADD R33, R11, 0x8 ;  /* 0x000000080b217836 */ /* 0x000fe20000000000 */
[----:B0-----:R-:W-:-:S05]  /*3d50*/  LOP3.LUT R5, R5, 0x80000000, R13, 0xec, !PT ;  /* 0x8000000005057812 */ /* 0x001fca00078eec0d */
[----:B------:R-:W-:-:S05]  /*3d60*/  VIADD R16, R5, 0xffffffff ;  /* 0xffffffff05107836 */ /* 0x000fca0000000000 */
[----:B------:R-:W-:-:S04]  /*3d70*/  LOP3.LUT R16, R5, R16, RZ, 0xc, !PT ;  /* 0x0000001005107212 */ /* 0x000fc800078e0cff */
[----:B------:R-:W0:Y:S02]  /*3d80*/  POPC R38, R16 ;  /* 0x0000001000267309 */ /* 0x000e240000000000 */
        /* <DEDUP_REMOVED lines=30> */
[----:B------:R-:W0:Y:S01]  /*3f70*/  LDC.64 R16, c[0x0][0x3a8] ;  /* 0x0000ea00ff107b82 */ /* 0x000e220000000a00 */
[----:B-1----:R-:W-:Y:S02]  /*3f80*/  SEL R20, R20, RZ, !P0 ;  /* 0x000000ff14147207 */ /* 0x002fe40004000000 */
[----:B------:R-:W1:Y:S01]  /*3f90*/  SHFL.DOWN PT, R27, R39, 0x10, R38 ;  /* 0x0a000000271b7989 */ /* 0x000e6200000e0026 */
[----:B------:R-:W-:Y:S02]  /*3fa0*/  ISETP.NE.U32.AND P0, PT, R22, 0x65, PT ;  /* 0x000000651600780c */ /* 0x000fe40003f05070 */
[----:B------:R-:W-:Y:S02]  /*3fb0*/  IMAD.IADD R29, R31, 0x1, R20 ;  /* 0x000000011f1d7824 */ /* 0x000fe400078e0214 */
[----:B------:R-:W-:Y:S01]  /*3fc0*/  ISETP.NE.AND.EX P0, PT, R23, RZ, PT, P0 ;  /* 0x000000ff1700720c */ /* 0x000fe20003f05300 */
[----:B------:R-:W-:-:S02]  /*3fd0*/  VIADD R31, R11, 0x10 ;  /* 0x000000100b1f7836 */ /* 0x000fc40000000000 */
[----:B------:R-:W2:Y:S01]  /*3fe0*/  SHFL.DOWN PT, R40, R29, 0x10, R38 ;  /* 0x0a0000001d287989 */ /* 0x000ea200000e0026 */
[----:B------:R-:W-:Y:S02]  /*3ff0*/  ISETP.NE.AND P4, PT, R29, RZ, PT ;  /* 0x000000ff1d00720c */ /* 0x000fe40003f85270 */
[----:B------:R-:W-:-:S07]  /*4000*/  ISETP.GT.AND P3, PT, R31, R38, PT ;  /* 0x000000261f00720c */ /* 0x000fce0003f64270 */
[----:B------:R-:W-:Y:S02]  /*4010*/  VOTE.ALL P0, P0 ;  /* 0x0000000000ff7806 */ /* 0x000fe40000000000 */
[----:B-1----:R-:W-:-:S04]  /*4020*/  VIMNMX R18, PT, PT, R39, R27, PT ;  /* 0x0000001b27127248 */ /* 0x002fc80003fe0100 */
[----:B------:R-:W-:Y:S02]  /*4030*/  @!P3 SEL R39, R18, R39, !P4 ;  /* 0x000000271227b207 */ /* 0x000fe40006000000 */
[----:B0-----:R-:W-:Y:S02]  /*4040*/  IADD3 R37, P4, PT, R16, 0x200, RZ ;  /* 0x0000020010257810 */ /* 0x001fe40007f9e0ff */
[----:B--2---:R-:W-:Y:S01]  /*4050*/  SEL R40, R40, RZ, !P3 ;  /* 0x000000ff28287207 */ /* 0x004fe20005800000 */
[----:B------:R-:W-:Y:S02]  /*4060*/  IMAD.MOV.U32 R20, RZ, RZ, R39 ;  /* 0x000000ffff147224 */ /* 0x000fe400078e0027 */
[----:B------:R-:W-:Y:S02]  /*4070*/  IMAD.X R38, RZ, RZ, R17, P4 ;  /* 0x000000ffff267224 */ /* 0x000fe400020e0611 */
[----:B------:R-:W-:-:S07]  /*4080*/  IMAD.IADD R29, R29, 0x1, R40 ;  /* 0x000000011d1d7824 */ /* 0x000fce00078e0228 */
.L_x_104:
[----:B------:R-:W-:Y:S05]  /*4090*/  @!P0 BRA `(.L_x_36) ;  /* 0x0000000400188947 */ /* 0x000fea0003800000 */
.L_x_40:
[----:B------:R-:W-:Y:S02]  /*40a0*/  IMAD.MOV.U32 R16, RZ, RZ, R37 ;  /* 0x000000ffff107224 */ /* 0x000fe400078e0025 */
[----:B------:R-:W-:Y:S02]  /*40b0*/  IMAD.MOV.U32 R17, RZ, RZ, R38 ;  /* 0x000000ffff117224 */ /* 0x000fe400078e0026 */
[----:B------:R-:W-:Y:S02]  /*40c0*/  IMAD.MOV.U32 R39, RZ, RZ, R20 ;  /* 0x000000ffff277224 */ /* 0x000fe400078e0014 */
[----:B------:R-:W-:-:S07]  /*40d0*/  IMAD.WIDE R16, R15, 0x10, R16 ;  /* 0x000000100f107825 */ /* 0x000fce00078e0210 */
.L_x_38:
[----:B------:R-:W2:Y:S01]  /*40e0*/  LD.E.128.STRONG.GPU R20, desc[UR8][R16.64+-0x200] ;  /* 0xfffe000810147980 */ /* 0x000ea2000c10fd00 */
[----:B------:R-:W-:Y:S05]  /*40f0*/  YIELD ;  /* 0x0000000000007946 */ /* 0x000fea0003800000 */
[----:B------:R-:W-:Y:S01]  /*4100*/  UMOV UR5, 0xffffffff ;  /* 0xffffffff00057882 */ /* 0x000fe20000000000 */
[----:B--2---:R-:W-:-:S04]  /*4110*/  ISETP.NE.U32.AND P0, PT, R22, 0x63, PT ;  /* 0x000000631600780c */ /* 0x004fc80003f05070 */
[----:B------:R-:W-:Y:S01]  /*4120*/  ISETP.NE.AND.EX P0, PT, R23, RZ, PT, P0 ;  /* 0x000000ff1700720c */ /* 0x000fe20003f05300 */
[----:B------:R-:W-:-:S12]  /*4130*/  BRA.DIV UR5, `(.L_x_37) ;  /* 0x0000002a05347947 */ /* 0x000fd8000b800000 */
[----:B------:R-:W-:-:S13]  /*4140*/  VOTE.ANY P0, !P0 ;  /* 0x0000000000ff7806 */ /* 0x000fda0004000100 */
.L_x_107:
        /* <DEDUP_REMOVED lines=8> */
[----:B------:R-:W-:-:S05]  /*41d0*/  LOP3.LUT R5, R5, 0x80000000, R13, 0xec, !PT ;  /* 0x8000000005057812 */ /* 0x000fca00078eec0d */
[----:B------:R-:W-:-:S05]  /*41e0*/  VIADD R16, R5, 0xffffffff ;  /* 0xffffffff05107836 */ /* 0x000fca0000000000 */
[----:B------:R-:W-:-:S06]  /*41f0*/  LOP3.LUT R16, R5, R16, RZ, 0xc, !PT ;  /* 0x0000001005107212 */ /* 0x000fcc00078e0cff */
[----:B------:R-:W0:Y:S02]  /*4200*/  POPC R16, R16 ;  /* 0x0000001000107309 */ /* 0x000e240000000000 */
[----:B0-----:R-:W0:Y:S01]  /*4210*/  SHFL.DOWN PT, R27, R21, 0x1, R16 ;  /* 0x08200000151b7989 */ /* 0x001e2200000e0010 */
[-C--:B------:R-:W-:Y:S02]  /*4220*/  ISETP.GE.AND P0, PT, R11, R16.reuse, PT ;  /* 0x000000100b00720c */ /* 0x080fe40003f06270 */
[----:B------:R-:W-:Y:S01]  /*4230*/  ISETP.GT.AND P4, PT, R31, R16, PT ;  /* 0x000000101f00720c */ /* 0x000fe20003f84270 */
        /* <DEDUP_REMOVED lines=30> */
[----:B------:R-:W-:Y:S01]  /*4420*/  ISETP.NE.U32.AND P0, PT, R22, 0x65, PT ;  /* 0x000000651600780c */ /* 0x000fe20003f05070 */
[----:B------:R-:W-:-:S03]  /*4430*/  IMAD.IADD R20, R41, 0x1, R20 ;  /* 0x0000000129147824 */ /* 0x000fc600078e0214 */
[----:B------:R-:W-:Y:S02]  /*4440*/  ISETP.NE.AND.EX P0, PT, R23, RZ, PT, P0 ;  /* 0x000000ff1700720c */ /* 0x000fe40003f05300 */
[----:B------:R-:W1:Y:S01]  /*4450*/  SHFL.DOWN PT, R21, R20, 0x10, R16 ;  /* 0x0a00000014157989 */ /* 0x000e6200000e0010 */
[----:B------:R-:W-:Y:S02]  /*4460*/  ISETP.NE.AND P3, PT, R20, RZ, PT ;  /* 0x000000ff1400720c */ /* 0x000fe40003f65270 */
[----:B0-----:R-:W-:-:S04]  /*4470*/  VIMNMX R43, PT, PT, R40, R43, PT ;  /* 0x0000002b282b7248 */ /* 0x001fc80003fe0100 */
[----:B------:R-:W-:Y:S02]  /*4480*/  @!P4 SEL R40, R43, R40, !P3 ;  /* 0x000000282b28c207 */ /* 0x000fe40005800000 */
[----:B------:R-:W-:Y:S02]  /*4490*/  ISETP.NE.AND P3, PT, R29, RZ, PT ;  /* 0x000000ff1d00720c */ /* 0x000fe40003f65270 */
[----:B-1----:R-:W-:Y:S02]  /*44a0*/  SEL R21, R21, RZ, !P4 ;  /* 0x000000ff15157207 */ /* 0x002fe40006000000 */
[----:B------:R-:W-:Y:S02]  /*44b0*/  VOTE.ALL P4, P0 ;  /* 0x0000000000ff7806 */ /* 0x000fe40000080000 */
[----:B------:R-:W-:-:S07]  /*44c0*/  IADD3 R29, PT, PT, R20, R21, R29 ;  /* 0x00000015141d7210 */ /* 0x000fce0007ffe01d */
[----:B------:R-:W-:-:S05]  /*44d0*/  @!P3 VIMNMX R39, PT, PT, R40, R39, PT ;  /* 0x000000272827b248 */ /* 0x000fca0003fe0100 */
[----:B------:R-:W-:-:S07]  /*44e0*/  IMAD.MOV.U32 R20, RZ, RZ, R39 ;  /* 0x000000ffff147224 */ /* 0x000fce00078e0027 */
.L_x_121:
[----:B------:R-:W-:Y:S05]  /*44f0*/  @P4 BRA `(.L_x_40) ;  /* 0xfffffff800e84947 */ /* 0x000fea000383ffff */
.L_x_36:
[----:B------:R-:W-:Y:S01]  /*4500*/  ISETP.NE.AND P3, PT, R11, RZ, PT ;  /* 0x000000ff0b00720c */ /* 0x000fe20003f65270 */
[----:B------:R-:W-:Y:S01]  /*4510*/  BSSY.RECONVERGENT B0, `(.L_x_41) ;  /* 0x0000019000007945 */ /* 0x000fe20003800200 */
[----:B------:R-:W-:-:S11]  /*4520*/  ISETP.NE.AND P0, PT, R32, RZ, PT ;  /* 0x000000ff2000720c */ /* 0x000fd60003f05270 */
[----:B------:R-:W0:Y:S01]  /*4530*/  @!P3 S2R R16, SR_CgaCtaId ;  /* 0x000000000010b919 */ /* 0x000e220000008800 */
[----:B------:R-:W-:-:S04]  /*4540*/  @!P3 MOV R5, 0x400 ;  /* 0x000004000005b802 */ /* 0x000fc80000000f00 */
[----:B0-----:R-:W-:Y:S01]  /*4550*/  @!P3 LEA R5, R16, R5, 0x18 ;  /* 0x000000051005b211 */ /* 0x001fe200078ec0ff */
[----:B------:R-:W-:Y:S06]  /*4560*/  @P0 BRA `(.L_x_42) ;  /* 0x00000000004c0947 */ /* 0x000fec0003800000 */
[----:B------:R-:W0:Y:S01]  /*4570*/  LDC R11, c[0x0][0x3b0] ;  /* 0x0000ec00ff0b7b82 */ /* 0x000e220000000800 */
[C---:B------:R-:W-:Y:S01]  /*4580*/  ISETP.NE.AND P0, PT, R34.reuse, RZ, PT ;  /* 0x000000ff2200720c */ /* 0x040fe20003f05270 */
[----:B------:R-:W-:Y:S01]  /*4590*/  UMOV UR5, 0x400 ;  /* 0x0000040000057882 */ /* 0x000fe20000000000 */
[----:B------:R-:W-:Y:S01]  /*45a0*/  VIMNMX R18, PT, PT, R19, R20, PT ;  /* 0x0000001413127248 */ /* 0x000fe20003fe0100 */
[----:B------:R-:W-:-:S03]  /*45b0*/  IMAD.IADD R21, R34, 0x1, R29 ;  /* 0x0000000122157824 */ /* 0x000fc600078e021d */
[----:B------:R-:W-:Y:S01]  /*45c0*/  SEL R32, R18, R19, !P0 ;  /* 0x0000001312207207 */ /* 0x000fe20004000000 */
[----:B------:R-:W1:Y:S01]  /*45d0*/  S2UR UR6, SR_CgaCtaId ;  /* 0x00000000000679c3 */ /* 0x000e620000008800 */
[----:B------:R-:W-:Y:S02]  /*45e0*/  IMAD.MOV.U32 R18, RZ, RZ, 0x65 ;  /* 0x00000065ff127424 */ /* 0x000fe400078e00ff */
[----:B------:R-:W-:-:S05]  /*45f0*/  IMAD.MOV.U32 R19, RZ, RZ, 0x0 ;  /* 0x00000000ff137424 */ /* 0x000fca00078e00ff */
[----:B------:R-:W2:Y:S01]  /*4600*/  LDC.64 R16, c[0x0][0x3a8] ;  /* 0x0000ea00ff107b82 */ /* 0x000ea20000000a00 */
[----:B0-----:R-:W-:Y:S01]  /*4610*/  VIADD R11, R11, UR7 ;  /* 0x000000070b0b7c36 */ /* 0x001fe20008000000 */
[----:B-1----:R-:W-:-:S03]  /*4620*/  ULEA UR5, UR6, UR5, 0x18 ;  /* 0x0000000506057291 */ /* 0x002fc6000f8ec0ff */
[----:B--2---:R-:W-:-:S04]  /*4630*/  IMAD.WIDE R22, R11, 0x10, R16 ;  /* 0x000000100b167825 */ /* 0x004fc800078e0210 */
[----:B------:R-:W-:Y:S02]  /*4640*/  IMAD.MOV.U32 R16, RZ, RZ, R21 ;  /* 0x000000ffff107224 */ /* 0x000fe400078e0015 */
[----:B------:R-:W-:-:S05]  /*4650*/  IMAD.MOV.U32 R17, RZ, RZ, R32 ;  /* 0x000000ffff117224 */ /* 0x000fca00078e0020 */
[----:B------:R0:W-:Y:S04]  /*4660*/  ST.E.128.STRONG.GPU desc[UR8][R22.64+0x200], R16 ;  /* 0x0002001016007985 */ /* 0x0001e8000c10fd08 */
[----:B------:R0:W-:Y:S04]  /*4670*/  STS.64 [UR5+0x48], R20 ;  /* 0x00004814ff007988 */ /* 0x0001e80008000a05 */
[----:B------:R0:W-:Y:S04]  /*4680*/  STS [UR5+0x50], R32 ;  /* 0x00005020ff007988 */ /* 0x0001e80008000805 */
[----:B------:R0:W-:Y:S02]  /*4690*/  STS [UR5+0x44], R29 ;  /* 0x0000441dff007988 */ /* 0x0001e40008000805 */
.L_x_42:
[----:B------:R-:W-:Y:S05]  /*46a0*/  BSYNC.RECONVERGENT B0 ;  /* 0x0000000000007941 */ /* 0x000fea0003800200 */
.L_x_41:
[----:B------:R1:W-:Y:S01]  /*46b0*/  @!P3 STS [R5+0x24], R29 ;  /* 0x0000241d0500b388 */ /* 0x0003e20000000800 */
[----:B------:R-:W-:Y:S02]  /*46c0*/  @!P3 IMAD.MOV.U32 R25, RZ, RZ, R29 ;  /* 0x000000ffff19b224 */ /* 0x000fe400078e001d */
[----:B------:R-:W-:Y:S01]  /*46d0*/  @!P3 IMAD.MOV.U32 R7, RZ, RZ, R20 ;  /* 0x000000ffff07b224 */ /* 0x000fe200078e0014 */
[----:B------:R1:W-:Y:S06]  /*46e0*/  @!P3 STS [R5+0x28], R20 ;  /* 0x000028140500b388 */ /* 0x0003ec0000000800 */
.L_x_30:
[----:B-1----:R-:W1:Y:S01]  /*46f0*/  S2R R5, SR_TID.X ;  /* 0x0000000000057919 */ /* 0x002e620000002100 */
[----:B------:R-:W-:Y:S05]  /*4700*/  WARPSYNC.ALL ;  /* 0x0000000000007948 */ /* 0x000fea0003800000 */
[----:B------:R-:W-:Y:S06]  /*4710*/  BAR.SYNC.DEFER_BLOCKING 0x0 ;  /* 0x0000000000007b1d */ /* 0x000fec0000010000 */
[----:B------:R-:W-:Y:S01]  /*4720*/  BSSY.RECONVERGENT B0, `(.L_x_43) ;  /* 0x000000b000007945 */ /* 0x000fe20003800200 */
[----:B-1----:R-:W-:-:S13]  /*4730*/  ISETP.NE.AND P0, PT, R5, RZ, PT ;  /* 0x000000ff0500720c */ /* 0x002fda0003f05270 */
[----:B------:R-:W-:Y:S05]  /*4740*/  @!P0 BRA `(.L_x_44) ;  /* 0x0000000000208947 */ /* 0x000fea0003800000 */
[----:B------:R-:W1:Y:S01]  /*4750*/  S2UR UR6, SR_CgaCtaId ;  /* 0x00000000000679c3 */ /* 0x000e620000008800 */
[----:B------:R-:W-:Y:S01]  /*4760*/  UMOV UR5, 0x400 ;  /* 0x0000040000057882 */ /* 0x000fe20000000000 */
[----:B------:R-:W-:Y:S01]  /*4770*/  ISETP.NE.AND P0, PT, R25, RZ, PT ;  /* 0x000000ff1900720c */ /* 0x000fe20003f05270 */
[----:B-1----:R-:W-:-:S09]  /*4780*/  ULEA UR5, UR6, UR5, 0x18 ;  /* 0x0000000506057291 */ /* 0x002fd2000f8ec0ff */
[----:B0-----:R-:W0:Y:S04]  /*4790*/  LDS R18, [UR5+0x24] ;  /* 0x00002405ff127984 */ /* 0x001e280008000800 */
[----:B------:R-:W1:Y:S01]  /*47a0*/  LDS R16, [UR5+0x28] ;  /* 0x00002805ff107984 */ /* 0x000e620008000800 */
[----:B0-----:R-:W-:Y:S01]  /*47b0*/  IMAD.IADD R25, R25, 0x1, R18 ;  /* 0x0000000119197824 */ /* 0x001fe200078e0212 */
[----:B-1----:R-:W-:-:S07]  /*47c0*/  @!P0 VIMNMX R7, PT, PT, R7, R16, PT ;  /* 0x0000001007078248 */ /* 0x002fce0003fe0100 */
.L_x_44:
[----:B------:R-:W-:Y:S05]  /*47d0*/  BSYNC.RECONVERGENT B0 ;  /* 0x0000000000007941 */ /* 0x000fea0003800200 */
.L_x_43:
[----:B------:R-:W1:Y:S01]  /*47e0*/  S2UR UR5, SR_CgaCtaId ;  /* 0x00000000000579c3 */ /* 0x000e620000008800 */
[----:B------:R-:W-:Y:S01]  /*47f0*/  UMOV UR4, 0x400 ;  /* 0x0000040000047882 */ /* 0x000fe20000000000 */
[----:B------:R-:W-:Y:S01]  /*4800*/  IMAD R11, R5, 0x6, RZ ;  /* 0x00000006050b7824 */ /* 0x000fe200078e02ff */
[----:B0-----:R-:W-:Y:S01]  /*4810*/  VIMNMX R16, PT, PT, R9, R7, PT ;  /* 0x0000000709107248 */ /* 0x001fe20003fe0100 */
[----:B------:R-:W-:Y:S01]  /*4820*/  IMAD.MOV.U32 R18, RZ, RZ, R25 ;  /* 0x000000ffff127224 */ /* 0x000fe200078e0019 */
[----:B------:R-:W-:Y:S01]  /*4830*/  ISETP.NE.AND P6, PT, R8, R10, PT ;  /* 0x0000000a0800720c */ /* 0x000fe20003fc5270 */
[C---:B------:R-:W-:Y:S02]  /*4840*/  VIADD R5, R11.reuse, 0x2 ;  /* 0x000000020b057836 */ /* 0x040fe40000000000 */
[----:B------:R-:W-:Y:S01]  /*4850*/  VIADD R11, R11, 0x3 ;  /* 0x000000030b0b7836 */ /* 0x000fe20000000000 */
[----:B------:R-:W-:Y:S02]  /*4860*/  SEL R45, RZ, 0xffffffff, !P6 ;  /* 0xffffffffff2d7807 */ /* 0x000fe40007000000 */
[----:B------:R-:W-:-:S02]  /*4870*/  ISETP.GE.U32.AND P0, PT, R5, R0, PT ;  /* 0x000000000500720c */ /* 0x000fc40003f06070 */
[----:B------:R-:W-:Y:S02]  /*4880*/  ISETP.NE.AND P4, PT, R5, R0, PT ;  /* 0x000000000500720c */ /* 0x000fe40003f85270 */
[----:B------:R-:W-:Y:S02]  /*4890*/  SEL R5, R9, R16, P1 ;  /* 0x0000001009057207 */ /* 0x000fe40000800000 */
[----:B------:R-:W-:Y:S02]  /*48a0*/  ISETP.GE.U32.AND P3, PT, R11, R0, PT ;  /* 0x000000000b00720c */ /* 0x000fe40003f66070 */
[----:B------:R-:W-:Y:S02]  /*48b0*/  VIMNMX R9, PT, PT, R30, R5, PT ;  /* 0x000000051e097248 */ /* 0x000fe40003fe0100 */
[----:B------:R-:W-:Y:S02]  /*48c0*/  ISETP.NE.AND P6, PT, R10, R12, PT ;  /* 0x0000000c0a00720c */ /* 0x000fe40003fc5270 */
[----:B------:R-:W-:Y:S01]  /*48d0*/  SEL R9, R30, R9, !P2 ;  /* 0x000000091e097207 */ /* 0x000fe20005000000 */
[----:B-1----:R-:W-:Y:S01]  /*48e0*/  ULEA UR4, UR5, UR4, 0x18 ;  /* 0x0000000405047291 */ /* 0x002fe2000f8ec0ff */
[----:B------:R-:W-:-:S02]  /*48f0*/  @P0 SEL R45, RZ, 0xffffffff, P4 ;  /* 0xffffffffff2d0807 */ /* 0x000fc40002000000 */
[----:B------:R-:W-:Y:S02]  /*4900*/  ISETP.NE.AND P0, PT, R11, R0, PT ;  /* 0x000000000b00720c */ /* 0x000fe40003f05270 */
[----:B------:R-:W-:Y:S02]  /*4910*/  LOP3.LUT R45, R45, 0x1, RZ, 0xc0, !PT ;  /* 0x000000012d2d7812 */ /* 0x000fe400078ec0ff */
[----:B------:R-:W-:Y:S02]  /*4920*/  SEL R27, RZ, 0xffffffff, !P6 ;  /* 0xffffffffff1b7807 */ /* 0x000fe40007000000 */
[----:B------:R-:W0:Y:S01]  /*4930*/  LDS.64 R20, [UR4+0x50] ;  /* 0x00005004ff147984 */ /* 0x000e220008000a00 */
[----:B------:R-:W-:Y:S02]  /*4940*/  @P3 SEL R27, RZ, 0xffffffff, P0 ;  /* 0xffffffffff1b3807 */ /* 0x000fe40000000000 */
[----:B------:R-:W-:Y:S01]  /*4950*/  ISETP.NE.U32.AND P3, PT, R45, 0x1, PT ;  /* 0x000000012d00780c */ /* 0x000fe20003f65070 */
[----:B------:R-:W1:Y:S01]  /*4960*/  LDS R16, [UR4+0x44] ;  /* 0x00004404ff107984 */ /* 0x000e620008000800 */
[----:B------:R-:W-:-:S02]  /*4970*/  VIMNMX R11, PT, PT, R28, R9, PT ;  /* 0x000000091c0b7248 */ /* 0x000fc40003fe0100 */
[----:B------:R-:W-:Y:S02]  /*4980*/  LOP3.LUT R27, R27, 0x1, RZ, 0xc0, !PT ;  /* 0x000000011b1b7812 */ /* 0x000fe400078ec0ff */
[----:B------:R-:W-:Y:S02]  /*4990*/  SEL R11, R28, R11, !P3 ;  /* 0x0000000b1c0b7207 */ /* 0x000fe40005800000 */
[----:B------:R-:W-:Y:S02]  /*49a0*/  ISETP.NE.U32.AND P4, PT, R27, 0x1, PT ;  /* 0x000000011b00780c */ /* 0x000fe40003f85070 */
[----:B------:R-:W-:-:S04]  /*49b0*/  VIMNMX R13, PT, PT, R26, R11, PT ;  /* 0x0000000b1a0d7248 */ /* 0x000fc80003fe0100 */
[----:B------:R-:W-:-:S04]  /*49c0*/  SEL R13, R26, R13, !P4 ;  /* 0x0000000d1a0d7207 */ /* 0x000fc80006000000 */
[----:B------:R-:W-:-:S04]  /*49d0*/  VIMNMX R15, PT, PT, R24, R13, PT ;  /* 0x0000000d180f7248 */ /* 0x000fc80003fe0100 */
[----:B------:R-:W-:Y:S01]  /*49e0*/  SEL R15, R24, R15, !P5 ;  /* 0x0000000f180f7207 */ /* 0x000fe20006800000 */
[----:B0-----:R-:W-:-:S07]  /*49f0*/  IMAD.MOV.U32 R23, RZ, RZ, R20 ;  /* 0x000000ffff177224 */ /* 0x001fce00078e0014 */
.L_x_29:
[----:B------:R-:W0:Y:S01]  /*4a00*/  S2R R17, SR_TID.X ;  /* 0x0000000000117919 */ /* 0x000e220000002100 */
[----:B------:R-:W-:Y:S02]  /*4a10*/  ISETP.NE.AND P6, PT, R14, R3, PT ;  /* 0x000000030e00720c */ /* 0x000fe40003fc5270 */
[----:B------:R-:W-:Y:S02]  /*4a20*/  SEL R29, RZ, 0x1, !P1 ;  /* 0x00000001ff1d7807 */ /* 0x000fe40004800000 */
[----:B------:R-:W-:-:S03]  /*4a30*/  SEL R22, RZ, 0xffffffff, !P6 ;  /* 0xffffffffff167807 */ /* 0x000fc60007000000 */
[----:B------:R-:W-:-:S04]  /*4a40*/  IMAD.IADD R20, R29, 0x1, R18 ;  /* 0x000000011d147824 */ /* 0x000fc800078e0212 */
[----:B------:R-:W-:Y:S02]  /*4a50*/  VIADD R18, R20, 0x1 ;  /* 0x0000000114127836 */ /* 0x000fe40000000000 */
[----:B------:R-:W-:-:S04]  /*4a60*/  @P2 IMAD.MOV R18, RZ, RZ, R20 ;  /* 0x000000ffff122224 */ /* 0x000fc800078e0214 */
[----:B------:R-:W-:Y:S02]  /*4a70*/  IMAD.IADD R45, R45, 0x1, R18 ;  /* 0x000000012d2d7824 */ /* 0x000fe400078e0212 */
[----:B0-----:R-:W-:-:S04]  /*4a80*/  IMAD R19, R17, 0x6, RZ ;  /* 0x0000000611137824 */ /* 0x001fc800078e02ff */
[----:B------:R-:W-:-:S05]  /*4a90*/  VIADD R19, R19, 0x5 ;  /* 0x0000000513137836 */ /* 0x000fca0000000000 */
[CC--:B------:R-:W-:Y:S02]  /*4aa0*/  ISETP.GE.U32.AND P0, PT, R19.reuse, R0.reuse, PT ;  /* 0x000000001300720c */ /* 0x0c0fe40003f06070 */
[----:B------:R-:W-:Y:S01]  /*4ab0*/  ISETP.NE.AND P6, PT, R19, R0, PT ;  /* 0x000000001300720c */ /* 0x000fe20003fc5270 */
[----:B------:R-:W-:-:S04]  /*4ac0*/  IMAD.IADD R19, R27, 0x1, R45 ;  /* 0x000000011b137824 */ /* 0x000fc800078e022d */
[----:B------:R-:W-:-:S06]  /*4ad0*/  IMAD.IADD R2, R2, 0x1, R19 ;  /* 0x0000000102027824 */ /* 0x000fcc00078e0213 */
[----:B------:R-:W-:Y:S02]  /*4ae0*/  @P0 SEL R22, RZ, 0xffffffff, P6 ;  /* 0xffffffffff160807 */ /* 0x000fe40003000000 */
[----:B------:R-:W-:Y:S02]  /*4af0*/  ISETP.GE.U32.AND P0, PT, R21, 0x81, PT ;  /* 0x000000811500780c */ /* 0x000fe40003f06070 */
[----:B------:R-:W-:-:S04]  /*4b00*/  LOP3.LUT R22, R22, 0x1, RZ, 0xc0, !PT ;  /* 0x0000000116167812 */ /* 0x000fc800078ec0ff */
[----:B------:R-:W-:-:S07]  /*4b10*/  ISETP.NE.U32.AND P6, PT, R22, 0x1, PT ;  /* 0x000000011600780c */ /* 0x000fce0003fc5070 */
[----:B------:R-:W-:Y:S06]  /*4b20*/  @!P0 BRA `(.L_x_45) ;  /* 0x0000000400688947 */ /* 0x000fec0003800000 */
[----:B------:R-:W-:Y:S01]  /*4b30*/  BAR.SYNC.DEFER_BLOCKING 0x0 ;  /* 0x0000000000007b1d */ /* 0x000fe20000010000 */
[--C-:B-1----:R-:W-:Y:S01]  /*4b40*/  @P1 IMAD.IADD R25, R25, 0x1, -R16.reuse ;  /* 0x0000000119191824 */ /* 0x102fe200078e0a10 */
[----:B------:R-:W-:Y:S01]  /*4b50*/  ISETP.GE.U32.AND P0, PT, R17, R21, PT ;  /* 0x000000151100720c */ /* 0x000fe20003f06070 */
[--C-:B------:R-:W-:Y:S02]  /*4b60*/  @!P2 IMAD.IADD R20, R20, 0x1, -R16.reuse ;  /* 0x000000011414a824 */ /* 0x100fe400078e0a10 */
[--C-:B------:R-:W-:Y:S01]  /*4b70*/  @!P3 IMAD.IADD R18, R18, 0x1, -R16.reuse ;  /* 0x000000011212b824 */ /* 0x100fe200078e0a10 */
[----:B------:R-:W-:Y:S01]  /*4b80*/  @P1 LEA R25, R25, UR4, 0x3 ;  /* 0x0000000419191c11 */ /* 0x000fe2000f8e18ff */
[--C-:B------:R-:W-:Y:S01]  /*4b90*/  @!P4 IMAD.IADD R45, R45, 0x1, -R16.reuse ;  /* 0x000000012d2dc824 */ /* 0x100fe200078e0a10 */
[----:B------:R-:W-:Y:S01]  /*4ba0*/  @!P2 LEA R20, R20, UR4, 0x3 ;  /* 0x000000041414ac11 */ /* 0x000fe2000f8e18ff */
[--C-:B------:R-:W-:Y:S01]  /*4bb0*/  @!P5 IMAD.IADD R19, R19, 0x1, -R16.reuse ;  /* 0x000000011313d824 */ /* 0x100fe200078e0a10 */
[----:B------:R-:W-:Y:S01]  /*4bc0*/  @!P3 LEA R18, R18, UR4, 0x3 ;  /* 0x000000041212bc11 */ /* 0x000fe2000f8e18ff */
[----:B------:R-:W-:Y:S01]  /*4bd0*/  @!P6 IMAD.IADD R2, R2, 0x1, -R16 ;  /* 0x000000010202e824 */ /* 0x000fe200078e0a10 */
[----:B------:R-:W-:Y:S01]  /*4be0*/  @!P4 LEA R45, R45, UR4, 0x3 ;  /* 0x000000042d2dcc11 */ /* 0x000fe2000f8e18ff */
[----:B------:R-:W-:Y:S01]  /*4bf0*/  BSSY.RECONVERGENT B0, `(.L_x_46) ;  /* 0x000004c000007945 */ /* 0x000fe20003800200 */
[----:B------:R-:W-:-:S02]  /*4c00*/  @!P5 LEA R19, R19, UR4, 0x3 ;  /* 0x000000041313dc11 */ /* 0x000fc4000f8e18ff */
[----:B------:R-:W-:Y:S01]  /*4c10*/  @!P6 LEA R2, R2, UR4, 0x3 ;  /* 0x000000040202ec11 */ /* 0x000fe2000f8e18ff */
[----:B------:R0:W-:Y:S04]  /*4c20*/  @P1 STS.64 [R25], R6 ;  /* 0x0000000619001388 */ /* 0x0001e80000000a00 */
[----:B------:R0:W-:Y:S04]  /*4c30*/  @!P2 STS.64 [R20], R4 ;  /* 0x000000041400a388 */ /* 0x0001e80000000a00 */
[----:B------:R0:W-:Y:S04]  /*4c40*/  @!P3 STS.64 [R18], R8 ;  /* 0x000000081200b388 */ /* 0x0001e80000000a00 */
[----:B------:R0:W-:Y:S04]  /*4c50*/  @!P4 STS.64 [R45], R10 ;  /* 0x0000000a2d00c388 */ /* 0x0001e80000000a00 */
[----:B------:R0:W-:Y:S04]  /*4c60*/  @!P5 STS.64 [R19], R12 ;  /* 0x0000000c1300d388 */ /* 0x0001e80000000a00 */
[----:B------:R0:W-:Y:S01]  /*4c70*/  @!P6 STS.64 [R2], R14 ;  /* 0x0000000e0200e388 */ /* 0x0001e20000000a00 */
[----:B------:R-:W-:Y:S06]  /*4c80*/  BAR.SYNC.DEFER_BLOCKING 0x0 ;  /* 0x0000000000007b1d */ /* 0x000fec0000010000 */
[----:B------:R-:W-:Y:S05]  /*4c90*/  @P0 BRA `(.L_x_47) ;  /* 0x0000000400040947 */ /* 0x000fea0003800000 */
[----:B0-----:R-:W-:Y:S01]  /*4ca0*/  LOP3.LUT R2, RZ, R17, RZ, 0x33, !PT ;  /* 0x00000011ff027212 */ /* 0x001fe200078e33ff */
[----:B------:R-:W-:Y:S01]  /*4cb0*/  BSSY.RECONVERGENT B1, `(.L_x_48) ;  /* 0x000001b000017945 */ /* 0x000fe20003800200 */
[----:B------:R-:W-:-:S03]  /*4cc0*/  IMAD.MOV.U32 R13, RZ, RZ, R17 ;  /* 0x000000ffff0d7224 */ /* 0x000fc600078e0011 */
[----:B------:R-:W-:-:S05]  /*4cd0*/  IMAD.IADD R2, R2, 0x1, R21 ;  /* 0x0000000102027824 */ /* 0x000fca00078e0215 */
        /* <DEDUP_REMOVED lines=14> */
.L_x_50:
        /* <DEDUP_REMOVED lines=10> */
.L_x_49:
[----:B------:R-:W-:Y:S05]  /*4e60*/  BSYNC.RECONVERGENT B1 ;  /* 0x0000000000017941 */ /* 0x000fea0003800200 */
.L_x_48:
[----:B------:R-:W-:Y:S05]  /*4e70*/  @!P1 BRA `(.L_x_47) ;  /* 0x00000000008c9947 */ /* 0x000fea0003800000 */
[----:B--2---:R-:W0:Y:S01]  /*4e80*/  LDC.64 R6, c[0x0][0x388] ;  /* 0x0000e200ff067b82 */ /* 0x004e220000000a00 */
[C---:B------:R-:W-:Y:S01]  /*4e90*/  LEA R2, R13.reuse, UR4, 0x3 ;  /* 0x000000040d027c11 */ /* 0x040fe2000f8e18ff */
[C---:B------:R-:W-:Y:S02]  /*4ea0*/  VIADD R20, R13.reuse, 0x100 ;  /* 0x000001000d147836 */ /* 0x040fe40000000000 */
[----:B------:R-:W-:Y:S02]  /*4eb0*/  IMAD.IADD R37, R13, 0x1, R16 ;  /* 0x000000010d257824 */ /* 0x000fe400078e0210 */
[----:B------:R-:W-:Y:S02]  /*4ec0*/  VIADD R2, R2, 0x800 ;  /* 0x0000080002027836 */ /* 0x000fe40000000000 */
[----:B------:R-:W1:Y:S05]  /*4ed0*/  LDC.64 R4, c[0x0][0x398] ;  /* 0x0000e600ff047b82 */ /* 0x000e6a0000000a00 */
.L_x_51:
[----:B------:R-:W2:Y:S01]  /*4ee0*/  LDS.64 R38, [R2+-0x800] ;  /* 0xfff8000002267984 */ /* 0x000ea20000000a00 */
[C---:B-1----:R-:W-:Y:S02]  /*4ef0*/  VIADD R27, R37.reuse, 0x80 ;  /* 0x00000080251b7836 */ /* 0x042fe40000000000 */
        /* <DEDUP_REMOVED lines=14> */
[----:B--2---:R-:W-:Y:S01]  /*4fe0*/  STG.E desc[UR8][R14.64], R38 ;  /* 0x000000260e007986 */ /* 0x004fe2000c101908 */
[----:B-1----:R-:W-:-:S03]  /*4ff0*/  VIADD R2, R2, 0x1000 ;  /* 0x0000100002027836 */ /* 0x002fc60000000000 */
[----:B------:R-:W-:Y:S04]  /*5000*/  STG.E desc[UR8][R18.64], R39 ;  /* 0x0000002712007986 */ /* 0x000fe8000c101908 */
[----:B0-----:R0:W-:Y:S04]  /*5010*/  STG.E desc[UR8][R24.64], R8 ;  /* 0x0000000818007986 */ /* 0x0011e8000c101908 */
[----:B------:R1:W-:Y:S04]  /*5020*/  STG.E desc[UR8][R26.64], R9 ;  /* 0x000000091a007986 */ /* 0x0003e8000c101908 */
[----:B---3--:R1:W-:Y:S04]  /*5030*/  STG.E desc[UR8][R28.64], R10 ;  /* 0x0000000a1c007986 */ /* 0x0083e8000c101908 */
[----:B------:R1:W-:Y:S01]  /*5040*/  STG.E desc[UR8][R30.64], R11 ;  /* 0x0000000b1e007986 */ /* 0x0003e2000c101908 */
[----:B0-----:R-:W-:-:S02]  /*5050*/  VIADD R8, R20, 0x100 ;  /* 0x0000010014087836 */ /* 0x001fc40000000000 */
[----:B------:R-:W-:Y:S01]  /*5060*/  VIADD R20, R20, 0x200 ;  /* 0x0000020014147836 */ /* 0x000fe20000000000 */
[----:B----4-:R1:W-:Y:S02]  /*5070*/  STG.E desc[UR8][R32.64], R12 ;  /* 0x0000000c20007986 */ /* 0x0103e4000c101908 */
[----:B------:R-:W-:Y:S02]  /*5080*/  ISETP.GE.U32.AND P0, PT, R8, R21, PT ;  /* 0x000000150800720c */ /* 0x000fe40003f06070 */
[----:B------:R1:W-:Y:S11]  /*5090*/  STG.E desc[UR8][R34.64], R13 ;  /* 0x0000000d22007986 */ /* 0x0003f6000c101908 */
[----:B------:R-:W-:Y:S05]  /*50a0*/  @!P0 BRA `(.L_x_51) ;  /* 0xfffffffc008c8947 */ /* 0x000fea000383ffff */
.L_x_47:
[----:B------:R-:W-:Y:S05]  /*50b0*/  BSYNC.RECONVERGENT B0 ;  /* 0x0000000000007941 */ /* 0x000fea0003800200 */
.L_x_46:
[----:B------:R-:W-:Y:S05]  /*50c0*/  BRA `(.L_x_52) ;  /* 0x0000000000907947 */ /* 0x000fea0003800000 */
.L_x_45:
[----:B------:R-:W0:Y:S08]  /*50d0*/  @P1 LDC.64 R34, c[0x0][0x388] ;  /* 0x0000e200ff221b82 */ /* 0x000e300000000a00 */
[----:B------:R-:W2:Y:S08]  /*50e0*/  @P1 LDC.64 R36, c[0x0][0x398] ;  /* 0x0000e600ff241b82 */ /* 0x000eb00000000a00 */
[----:B------:R-:W3:Y:S01]  /*50f0*/  @!P2 LDC.64 R26, c[0x0][0x388] ;  /* 0x0000e200ff1aab82 */ /* 0x000ee20000000a00 */
[----:B0-----:R-:W-:-:S07]  /*5100*/  @P1 IMAD.WIDE.U32 R34, R25, 0x4, R34 ;  /* 0x0000000419221825 */ /* 0x001fce00078e0022 */
[----:B------:R-:W0:Y:S01]  /*5110*/  @!P3 LDC.64 R32, c[0x0][0x388] ;  /* 0x0000e200ff20bb82 */ /* 0x000e220000000a00 */
[----:B------:R4:W-:Y:S01]  /*5120*/  @P1 STG.E desc[UR8][R34.64], R6 ;  /* 0x0000000622001986 */ /* 0x0009e2000c101908 */
[----:B--2---:R-:W-:-:S06]  /*5130*/  @P1 IMAD.WIDE.U32 R36, R25, 0x4, R36 ;  /* 0x0000000419241825 */ /* 0x004fcc00078e0024 */
[----:B------:R-:W2:Y:S01]  /*5140*/  @!P3 LDC.64 R30, c[0x0][0x398] ;  /* 0x0000e600ff1ebb82 */ /* 0x000ea20000000a00 */
[----:B------:R5:W-:Y:S01]  /*5150*/  @P1 STG.E desc[UR8][R36.64], R7 ;  /* 0x0000000724001986 */ /* 0x000be2000c101908 */
[----:B---3--:R-:W-:-:S06]  /*5160*/  @!P2 IMAD.WIDE.U32 R26, R20, 0x4, R26 ;  /* 0x00000004141aa825 */ /* 0x008fcc00078e001a */
[----:B------:R-:W3:Y:S01]  /*5170*/  @!P2 LDC.64 R24, c[0x0][0x398] ;  /* 0x0000e600ff18ab82 */ /* 0x000ee20000000a00 */
[----:B------:R0:W-:Y:S07]  /*5180*/  @!P2 STG.E desc[UR8][R26.64], R4 ;  /* 0x000000041a00a986 */ /* 0x0001ee000c101908 */
[----:B------:R-:W1:Y:S01]  /*5190*/  @!P4 LDC.64 R28, c[0x0][0x388] ;  /* 0x0000e200ff1ccb82 */ /* 0x000e620000000a00 */
[----:B0-----:R-:W-:-:S07]  /*51a0*/  @!P3 IMAD.WIDE.U32 R32, R18, 0x4, R32 ;  /* 0x000000041220b825 */ /* 0x001fce00078e0020 */
[----:B----4-:R-:W0:Y:S01]  /*51b0*/  @!P4 LDC.64 R34, c[0x0][0x398] ;  /* 0x0000e600ff22cb82 */ /* 0x010e220000000a00 */
[----:B--2---:R-:W-:-:S07]  /*51c0*/  @!P3 IMAD.WIDE.U32 R30, R18, 0x4, R30 ;  /* 0x00000004121eb825 */ /* 0x004fce00078e001e */
[----:B-----5:R-:W2:Y:S01]  /*51d0*/  @!P5 LDC.64 R36, c[0x0][0x388] ;  /* 0x0000e200ff24db82 */ /* 0x020ea20000000a00 */
[----:B---3--:R-:W-:-:S05]  /*51e0*/  @!P2 IMAD.WIDE.U32 R24, R20, 0x4, R24 ;  /* 0x000000041418a825 */ /* 0x008fca00078e0018 */
[----:B------:R3:W-:Y:S02]  /*51f0*/  @!P2 STG.E desc[UR8][R24.64], R5 ;  /* 0x000000051800a986 */ /* 0x0007e4000c101908 */
[----:B------:R-:W4:Y:S01]  /*5200*/  @!P5 LDC.64 R38, c[0x0][0x398] ;  /* 0x0000e600ff26db82 */ /* 0x000f220000000a00 */
[C---:B-1----:R-:W-:Y:S01]  /*5210*/  @!P4 IMAD.WIDE.U32 R28, R45.reuse, 0x4, R28 ;  /* 0x000000042d1cc825 */ /* 0x042fe200078e001c */
[----:B------:R3:W-:Y:S04]  /*5220*/  @!P3 STG.E desc[UR8][R32.64], R8 ;  /* 0x000000082000b986 */ /* 0x0007e8000c101908 */
[----:B------:R3:W-:Y:S02]  /*5230*/  @!P3 STG.E desc[UR8][R30.64], R9 ;  /* 0x000000091e00b986 */ /* 0x0007e4000c101908 */
[----:B------:R-:W1:Y:S01]  /*5240*/  @!P6 LDC.64 R40, c[0x0][0x388] ;  /* 0x0000e200ff28eb82 */ /* 0x000e620000000a00 */
[----:B0-----:R-:W-:Y:S01]  /*5250*/  @!P4 IMAD.WIDE.U32 R34, R45, 0x4, R34 ;  /* 0x000000042d22c825 */ /* 0x001fe200078e0022 */
[----:B------:R3:W-:Y:S04]  /*5260*/  @!P4 STG.E desc[UR8][R28.64], R10 ;  /* 0x0000000a1c00c986 */ /* 0x0007e8000c101908 */
[----:B------:R3:W-:Y:S02]  /*5270*/  @!P4 STG.E desc[UR8][R34.64], R11 ;  /* 0x0000000b2200c986 */ /* 0x0007e4000c101908 */
[----:B------:R-:W0:Y:S01]  /*5280*/  @!P6 LDC.64 R42, c[0x0][0x398] ;  /* 0x0000e600ff2aeb82 */ /* 0x000e220000000a00 */
[----:B--2---:R-:W-:-:S05]  /*5290*/  @!P5 IMAD.WIDE.U32 R36, R19, 0x4, R36 ;  /* 0x000000041324d825 */ /* 0x004fca00078e0024 */
[----:B------:R3:W-:Y:S01]  /*52a0*/  @!P5 STG.E desc[UR8][R36.64], R12 ;  /* 0x0000000c2400d986 */ /* 0x0007e2000c101908 */
[----:B----4-:R-:W-:-:S05]  /*52b0*/  @!P5 IMAD.WIDE.U32 R38, R19, 0x4, R38 ;  /* 0x000000041326d825 */ /* 0x010fca00078e0026 */
[----:B------:R3:W-:Y:S01]  /*52c0*/  @!P5 STG.E desc[UR8][R38.64], R13 ;  /* 0x0000000d2600d986 */ /* 0x0007e2000c101908 */
[----:B-1----:R-:W-:-:S05]  /*52d0*/  @!P6 IMAD.WIDE.U32 R40, R2, 0x4, R40 ;  /* 0x000000040228e825 */ /* 0x002fca00078e0028 */
[----:B------:R3:W-:Y:S01]  /*52e0*/  @!P6 STG.E desc[UR8][R40.64], R14 ;  /* 0x0000000e2800e986 */ /* 0x0007e2000c101908 */
[----:B0-----:R-:W-:-:S05]  /*52f0*/  @!P6 IMAD.WIDE.U32 R42, R2, 0x4, R42 ;  /* 0x00000004022ae825 */ /* 0x001fca00078e002a */
[----:B------:R3:W-:Y:S02]  /*5300*/  @!P6 STG.E desc[UR8][R42.64], R15 ;  /* 0x0000000f2a00e986 */ /* 0x0007e4000c101908 */
.L_x_52:
[----:B------:R-:W-:-:S13]  /*5310*/  ISETP.NE.AND P0, PT, R17, 0x7f, PT ;  /* 0x0000007f1100780c */ /* 0x000fda0003f05270 */
[----:B------:R-:W-:Y:S05]  /*5320*/  @P0 EXIT ;  /* 0x000000000000094d */ /* 0x000fea0003800000 */
[----:B01-3--:R-:W0:Y:S01]  /*5330*/  LDC.64 R8, c[0x0][0x3a0] ;  /* 0x0000e800ff087b82 */ /* 0x00be220000000a00 */
[----:B------:R-:W-:Y:S01]  /*5340*/  ISETP.NE.AND P0, PT, R0, 0x300, PT ;  /* 0x000003000000780c */ /* 0x000fe20003f05270 */
[----:B------:R-:W-:-:S12]  /*5350*/  IMAD.IADD R21, R16, 0x1, R21 ;  /* 0x0000000110157824 */ /* 0x000fd800078e0215 */
[----:B------:R-:W-:Y:S05]  /*5360*/  @P0 BRA `(.L_x_53) ;  /* 0x00000000001c0947 */ /* 0x000fea0003800000 */
[----:B--2---:R-:W1:Y:S08]  /*5370*/  LDC.64 R4, c[0x0][0x388] ;  /* 0x0000e200ff047b82 */ /* 0x004e700000000a00 */
[----:B------:R-:W2:Y:S01]  /*5380*/  LDC.64 R6, c[0x0][0x398] ;  /* 0x0000e600ff067b82 */ /* 0x000ea20000000a00 */
[----:B-1----:R-:W-:-:S05]  /*5390*/  IMAD.WIDE.U32 R4, R21, 0x4, R4 ;  /* 0x0000000415047825 */ /* 0x002fca00078e0004 */
[----:B------:R1:W-:Y:S01]  /*53a0*/  STG.E desc[UR8][R4.64], R3 ;  /* 0x0000000304007986 */ /* 0x0003e2000c101908 */
[----:B--2---:R-:W-:-:S04]  /*53b0*/  IMAD.WIDE.U32 R6, R21, 0x4, R6 ;  /* 0x0000000415067825 */ /* 0x004fc800078e0006 */
[----:B------:R-:W-:Y:S01]  /*53c0*/  VIADD R21, R21, 0x1 ;  /* 0x0000000115157836 */ /* 0x000fe20000000000 */
[----:B------:R1:W-:Y:S06]  /*53d0*/  STG.E desc[UR8][R6.64], R23 ;  /* 0x0000001706007986 */ /* 0x0003ec000c101908 */
.L_x_53:
[----:B0-----:R-:W-:Y:S01]  /*53e0*/  STG.E desc[UR8][R8.64], R21 ;  /* 0x0000001508007986 */ /* 0x001fe2000c101908 */
[----:B------:R-:W-:Y:S05]  /*53f0*/  EXIT ;  /* 0x000000000000794d */ /* 0x000fea0003800000 */
.L_x_9:
[----:B------:R-:W-:Y:S01]  /*5400*/  BSSY B1, `(.L_x_54) ;  /* 0x0000006000017945 */ /* 0x000fe20003800000 */
[----:B------:R-:W-:Y:S01]  /*5410*/  PLOP3.LUT P3, PT, P1, PT, PT, 0x8, 0x80 ;  /* 0x000000000080781c */ /* 0x000fe20000f6e170 */
[----:B------:R-:W-:-:S12]  /*5420*/  IMAD.MOV.U32 R5, RZ, RZ, -0x1 ;  /* 0xffffffffff057424 */ /* 0x000fd800078e00ff */
[----:B------:R-:W-:Y:S05]  /*5430*/  WARPSYNC.COLLECTIVE R5, `(.L_x_55) ;  /* 0x0000000005087348 */ /* 0x000fea0003c00000 */
[----:B------:R-:W-:Y:S01]  /*5440*/  VOTE.ANY P3, P3 ;  /* 0x0000000000ff7806 */ /* 0x000fe20001860100 */
[----:B------:R-:W-:-:S12]  /*5450*/  ENDCOLLECTIVE ;  /* 0x000000000000791b */ /* 0x000fd80003800000 */
.L_x_55:
[----:B------:R-:W-:Y:S05]  /*5460*/  BSYNC B1 ;  /* 0x0000000000017941 */ /* 0x000fea0003800000 */
.L_x_54:
[----:B------:R-:W-:Y:S01]  /*5470*/  PLOP3.LUT P1, PT, P3, PT, PT, 0x80, 0x8 ;  /* 0x000000000008781c */ /* 0x000fe20001f2f070 */
[----:B------:R-:W-:-:S12]  /*5480*/  BRA `(.L_x_56) ;  /* 0xffffffbc00a07947 */ /* 0x000fd8000383ffff */
.L_x_11:
[----:B------:R-:W0:Y:S01]  /*5490*/  S2R R29, SR_GEMASK ;  /* 0x00000000001d7919 */ /* 0x000e220000003c00 */
[----:B------:R-:W-:Y:S01]  /*54a0*/  BSSY B1, `(.L_x_57) ;  /* 0x0000006000017945 */ /* 0x000fe20003800000 */
[----:B------:R-:W-:Y:S01]  /*54b0*/  PLOP3.LUT P3, PT, P3, PT, PT, 0x8, 0x80 ;  /* 0x000000000080781c */ /* 0x000fe20001f6e170 */
[----:B------:R-:W-:-:S12]  /*54c0*/  IMAD.MOV.U32 R5, RZ, RZ, -0x1 ;  /* 0xffffffffff057424 */ /* 0x000fd800078e00ff */
[----:B0-----:R-:W-:Y:S05]  /*54d0*/  WARPSYNC.COLLECTIVE R5, `(.L_x_58) ;  /* 0x0000000005087348 */ /* 0x001fea0003c00000 */
[----:B------:R-:W-:Y:S01]  /*54e0*/  VOTE.ANY R5, PT, P3 ;  /* 0x0000000000057806 */ /* 0x000fe200018e0100 */
[----:B0-----:R-:W-:Y:S06]  /*54f0*/  ENDCOLLECTIVE ;  /* 0x000000000000791b */ /* 0x001fec0003800000 */
.L_x_58:
[----:B------:R-:W-:Y:S05]  /*5500*/  BSYNC B1 ;  /* 0x0000000000017941 */ /* 0x000fea0003800000 */
.L_x_57:
[----:B------:R-:W-:Y:S01]  /*5510*/  LOP3.LUT R5, R5, 0x80000000, R29, 0xec, !PT ;  /* 0x8000000005057812 */ /* 0x000fe200078eec1d */
[----:B------:R-:W-:Y:S01]  /*5520*/  IMAD.MOV.U32 R18, RZ, RZ, R20 ;  /* 0x000000ffff127224 */ /* 0x000fe200078e0014 */
[----:B------:R-:W-:Y:S01]  /*5530*/  ISETP.NE.AND P2, PT, R20, RZ, PT ;  /* 0x000000ff1400720c */ /* 0x000fe20003f45270 */
[----:B------:R-:W-:Y:S01]  /*5540*/  IMAD.MOV.U32 R17, RZ, RZ, 0x1 ;  /* 0x00000001ff117424 */ /* 0x000fe200078e00ff */
[----:B------:R-:W-:Y:S01]  /*5550*/  ISETP.NE.U32.AND P4, PT, R22, 0x65, PT ;  /* 0x000000651600780c */ /* 0x000fe20003f85070 */
[----:B------:R-:W-:-:S03]  /*5560*/  VIADD R16, R5, 0xffffffff ;  /* 0xffffffff05107836 */ /* 0x000fc60000000000 */
[----:B------:R-:W-:Y:S02]  /*5570*/  ISETP.NE.AND.EX P4, PT, R23, RZ, PT, P4 ;  /* 0x000000ff1700720c */ /* 0x000fe40003f85340 */
[----:B------:R-:W-:Y:S01]  /*5580*/  LOP3.LUT R33, R5, R16, RZ, 0xc, !PT ;  /* 0x0000001005217212 */ /* 0x000fe200078e0cff */
[----:B------:R-:W-:-:S05]  /*5590*/  IMAD.MOV.U32 R5, RZ, RZ, -0x1 ;  /* 0xffffffffff057424 */ /* 0x000fca00078e00ff */
[----:B------:R-:W0:Y:S02]  /*55a0*/  POPC R33, R33 ;  /* 0x0000002100217309 */ /* 0x000e240000000000 */
[----:B0-----:R-:W-:Y:S01]  /*55b0*/  IMAD.MOV.U32 R16, RZ, RZ, R33 ;  /* 0x000000ffff107224 */ /* 0x001fe200078e0021 */
[----:B------:R-:W-:-:S13]  /*55c0*/  ISETP.GE.AND P1, PT, R30, R33, PT ;  /* 0x000000211e00720c */ /* 0x000fda0003f26270 */
[----:B------:R-:W-:Y:S05]  /*55d0*/  WARPSYNC.COLLECTIVE R5, `(.L_x_59) ;  /* 0x0000000005087348 */ /* 0x000fea0003c00000 */
[----:B------:R0:W1:Y:S02]  /*55e0*/  SHFL.DOWN P3, R27, R18, R17, R16 ;  /* 0x08000011121b7389 */ /* 0x0000640000060010 */
[----:B01----:R-:W-:Y:S05]  /*55f0*/  ENDCOLLECTIVE ;  /* 0x000000000000791b */ /* 0x003fea0003800000 */
.L_x_59:
[----:B------:R-:W-:Y:S02]  /*5600*/  IMAD.MOV.U32 R18, RZ, RZ, R21 ;  /* 0x000000ffff127224 */ /* 0x000fe400078e0015 */
[----:B------:R-:W-:-:S07]  /*5610*/  IMAD.MOV.U32 R32, RZ, RZ, R27 ;  /* 0x000000ffff207224 */ /* 0x000fce00078e001b */
[----:B------:R-:W-:Y:S05]  /*5620*/  WARPSYNC.COLLECTIVE R5, `(.L_x_60) ;  /* 0x0000000005087348 */ /* 0x000fea0003c00000 */
[----:B------:R0:W1:Y:S02]  /*5630*/  SHFL.DOWN P3, R27, R18, R17, R16 ;  /* 0x08000011121b7389 */ /* 0x0000640000060010 */
[----:B01----:R-:W-:Y:S05]  /*5640*/  ENDCOLLECTIVE ;  /* 0x000000000000791b */ /* 0x003fea0003800000 */
.L_x_60:
[----:B------:R-:W-:Y:S02]  /*5650*/  IMAD.MOV.U32 R17, RZ, RZ, 0x2 ;  /* 0x00000002ff117424 */ /* 0x000fe400078e00ff */
[----:B------:R-:W-:Y:S01]  /*5660*/  IMAD.MOV.U32 R35, RZ, RZ, R27 ;  /* 0x000000ffff237224 */ /* 0x000fe200078e001b */
[----:B------:R-:W-:Y:S01]  /*5670*/  SEL R27, R32, RZ, !P1 ;  /* 0x000000ff201b7207 */ /* 0x000fe20004800000 */
[----:B------:R-:W-:-:S03]  /*5680*/  VIADD R32, R30, 0x2 ;  /* 0x000000021e207836 */ /* 0x000fc60000000000 */
[----:B------:R-:W-:Y:S01]  /*5690*/  VIMNMX R35, PT, PT, R21, R35, PT ;  /* 0x0000002315237248 */ /* 0x000fe20003fe0100 */
[----:B------:R-:W-:-:S03]  /*56a0*/  IMAD.IADD R36, R20, 0x1, R27 ;  /* 0x0000000114247824 */ /* 0x000fc600078e021b */
[-C--:B------:R-:W-:Y:S01]  /*56b0*/  SEL R35, R35, R21.reuse, !P2 ;  /* 0x0000001523237207 */ /* 0x080fe20005000000 */
[----:B------:R-:W-:Y:S01]  /*56c0*/  IMAD.MOV.U32 R18, RZ, RZ, R36 ;  /* 0x000000ffff127224 */ /* 0x000fe200078e0024 */
[----:B------:R-:W-:Y:S02]  /*56d0*/  ISETP.NE.AND P2, PT, R36, RZ, PT ;  /* 0x000000ff2400720c */ /* 0x000fe40003f45270 */
[----:B------:R-:W-:Y:S01]  /*56e0*/  SEL R37, R35, R21, !P1 ;  /* 0x0000001523257207 */ /* 0x000fe20004800000 */
[----:B------:R-:W-:-:S10]  /*56f0*/  VIADD R35, R30, 0x8 ;  /* 0x000000081e237836 */ /* 0x000fd40000000000 */
[----:B------:R-:W-:Y:S05]  /*5700*/  WARPSYNC.COLLECTIVE R5, `(.L_x_61) ;  /* 0x0000000005087348 */ /* 0x000fea0003c00000 */
[----:B------:R0:W1:Y:S02]  /*5710*/  SHFL.DOWN P3, R27, R18, R17, R16 ;  /* 0x08000011121b7389 */ /* 0x0000640000060010 */
[----:B01----:R-:W-:Y:S05]  /*5720*/  ENDCOLLECTIVE ;  /* 0x000000000000791b */ /* 0x003fea0003800000 */
.L_x_61:
[----:B------:R-:W-:Y:S01]  /*5730*/  ISETP.GT.AND P1, PT, R32, R33, PT ;  /* 0x000000212000720c */ /* 0x000fe20003f24270 */
[----:B------:R-:W-:Y:S02]  /*5740*/  IMAD.MOV.U32 R18, RZ, RZ, R37 ;  /* 0x000000ffff127224 */ /* 0x000fe400078e0025 */
[----:B------:R-:W-:-:S10]  /*5750*/  IMAD.MOV.U32 R34, RZ, RZ, R27 ;  /* 0x000000ffff227224 */ /* 0x000fd400078e001b */
[----:B------:R-:W-:Y:S05]  /*5760*/  WARPSYNC.COLLECTIVE R5, `(.L_x_62) ;  /* 0x0000000005087348 */ /* 0x000fea0003c00000 */
[----:B------:R0:W1:Y:S02]  /*5770*/  SHFL.DOWN P3, R27, R18, R17, R16 ;  /* 0x08000011121b7389 */ /* 0x0000640000060010 */
[----:B01----:R-:W-:Y:S05]  /*5780*/  ENDCOLLECTIVE ;  /* 0x000000000000791b */ /* 0x003fea0003800000 */
.L_x_62:
[----:B------:R-:W-:Y:S01]  /*5790*/  SEL R21, R34, RZ, !P1 ;  /* 0x000000ff22157207 */ /* 0x000fe20004800000 */
[----:B------:R-:W-:-:S04]  /*57a0*/  VIADD R34, R30, 0x4 ;  /* 0x000000041e227836 */ /* 0x000fc80000000000 */
[----:B------:R-:W-:-:S04]  /*57b0*/  IMAD.IADD R20, R36, 0x1, R21 ;  /* 0x0000000124147824 */ /* 0x000fc800078e0215 */
[----:B------:R-:W-:Y:S02]  /*57c0*/  IMAD.MOV.U32 R18, RZ, RZ, R20 ;  /* 0x000000ffff127224 */ /* 0x000fe400078e0014 */
[----:B------:R-:W-:Y:S02]  /*57d0*/  IMAD.MOV.U32 R17, RZ, RZ, 0x4 ;  /* 0x00000004ff117424 */ /* 0x000fe400078e00ff */
[----:B------:R-:W-:-:S07]  /*57e0*/  IMAD.MOV.U32 R40, RZ, RZ, R27 ;  /* 0x000000ffff287224 */ /* 0x000fce00078e001b */
[----:B------:R-:W-:Y:S05]  /*57f0*/  WARPSYNC.COLLECTIVE R5, `(.L_x_63) ;  /* 0x0000000005087348 */ /* 0x000fea0003c00000 */
[----:B------:R0:W1:Y:S02]  /*5800*/  SHFL.DOWN P3, R27, R18, R17, R16 ;  /* 0x08000011121b7389 */ /* 0x0000640000060010 */
[----:B01----:R-:W-:Y:S05]  /*5810*/  ENDCOLLECTIVE ;  /* 0x000000000000791b */ /* 0x003fea0003800000 */
.L_x_63:
[----:B------:R-:W-:-:S04]  /*5820*/  VIMNMX R40, PT, PT, R37, R40, PT ;  /* 0x0000002825287248 */ /* 0x000fc80003fe0100 */
[----:B------:R-:W-:Y:S02]  /*5830*/  @!P1 SEL R37, R40, R37, !P2 ;  /* 0x0000002528259207 */ /* 0x000fe40005000000 */
[----:B------:R-:W-:Y:S02]  /*5840*/  ISETP.GT.AND P1, PT, R34, R33, PT ;  /* 0x000000212200720c */ /* 0x000fe40003f24270 */
[----:B------:R-:W-:Y:S01]  /*5850*/  ISETP.NE.AND P2, PT, R20, RZ, PT ;  /* 0x000000ff1400720c */ /* 0x000fe20003f45270 */
[----:B------:R-:W-:Y:S02]  /*5860*/  IMAD.MOV.U32 R18, RZ, RZ, R37 ;  /* 0x000000ffff127224 */ /* 0x000fe400078e0025 */
[----:B------:R-:W-:-:S10]  /*5870*/  IMAD.MOV.U32 R21, RZ, RZ, R27 ;  /* 0x000000ffff157224 */ /* 0x000fd400078e001b */
[----:B------:R-:W-:Y:S05]  /*5880*/  WARPSYNC.COLLECTIVE R5, `(.L_x_64) ;  /* 0x0000000005087348 */ /* 0x000fea0003c00000 */
[----:B------:R0:W1:Y:S02]  /*5890*/  SHFL.DOWN P3, R27, R18, R17, R16 ;  /* 0x08000011121b7389 */ /* 0x0000640000060010 */
[----:B01----:R-:W-:Y:S05]  /*58a0*/  ENDCOLLECTIVE ;  /* 0x000000000000791b */ /* 0x003fea0003800000 */
.L_x_64:
[----:B------:R-:W-:-:S05]  /*58b0*/  SEL R21, R21, RZ, !P1 ;  /* 0x000000ff15157207 */ /* 0x000fca0004800000 */
[----:B------:R-:W-:-:S04]  /*58c0*/  IMAD.IADD R36, R20, 0x1, R21 ;  /* 0x0000000114247824 */ /* 0x000fc800078e0215 */
[----:B------:R-:W-:Y:S02]  /*58d0*/  IMAD.MOV.U32 R18, RZ, RZ, R36 ;  /* 0x000000ffff127224 */ /* 0x000fe400078e0024 */
[----:B------:R-:W-:Y:S02]  /*58e0*/  IMAD.MOV.U32 R17, RZ, RZ, 0x8 ;  /* 0x00000008ff117424 */ /* 0x000fe400078e00ff */
[----:B------:R-:W-:-:S07]  /*58f0*/  IMAD.MOV.U32 R40, RZ, RZ, R27 ;  /* 0x000000ffff287224 */ /* 0x000fce00078e001b */
[----:B------:R-:W-:Y:S05]  /*5900*/  WARPSYNC.COLLECTIVE R5, `(.L_x_65) ;  /* 0x0000000005087348 */ /* 0x000fea0003c00000 */
[----:B------:R0:W1:Y:S02]  /*5910*/  SHFL.DOWN P3, R27, R18, R17, R16 ;  /* 0x08000011121b7389 */ /* 0x0000640000060010 */
[----:B01----:R-:W-:Y:S05]  /*5920*/  ENDCOLLECTIVE ;  /* 0x000000000000791b */ /* 0x003fea0003800000 */
.L_x_65:
[----:B------:R-:W-:-:S04]  /*5930*/  VIMNMX R40, PT, PT, R37, R40, PT ;  /* 0x0000002825287248 */ /* 0x000fc80003fe0100 */
[----:B------:R-:W-:Y:S02]  /*5940*/  @!P1 SEL R37, R40, R37, !P2 ;  /* 0x0000002528259207 */ /* 0x000fe40005000000 */
[----:B------:R-:W-:Y:S02]  /*5950*/  ISETP.GT.AND P1, PT, R35, R33, PT ;  /* 0x000000212300720c */ /* 0x000fe40003f24270 */
[----:B------:R-:W-:Y:S01]  /*5960*/  ISETP.NE.AND P2, PT, R36, RZ, PT ;  /* 0x000000ff2400720c */ /* 0x000fe20003f45270 */
[----:B------:R-:W-:Y:S01]  /*5970*/  IMAD.MOV.U32 R18, RZ, RZ, R37 ;  /* 0x000000ffff127224 */ /* 0x000fe200078e0025 */
[----:B------:R-:W-:-:S05]  /*5980*/  SEL R27, R27, RZ, !P1 ;  /* 0x000000ff1b1b7207 */ /* 0x000fca0004800000 */
[----:B------:R-:W-:-:S07]  /*5990*/  IMAD.IADD R42, R36, 0x1, R27 ;  /* 0x00000001242a7824 */ /* 0x000fce00078e021b */
[----:B------:R-:W-:Y:S05]  /*59a0*/  WARPSYNC.COLLECTIVE R5, `(.L_x_66) ;  /* 0x0000000005087348 */ /* 0x000fea0003c00000 */
[----:B------:R0:W1:Y:S02]  /*59b0*/  SHFL.DOWN P3, R27, R18, R17, R16 ;  /* 0x08000011121b7389 */ /* 0x0000640000060010 */
[----:B01----:R-:W-:Y:S05]  /*59c0*/  ENDCOLLECTIVE ;  /* 0x000000000000791b */ /* 0x003fea0003800000 */
.L_x_66:
[----:B------:R-:W-:Y:S02]  /*59d0*/  VIADD R36, R30, 0x10 ;  /* 0x000000101e247836 */ /* 0x000fe40000000000 */
[----:B------:R-:W-:Y:S02]  /*59e0*/  IMAD.MOV.U32 R18, RZ, RZ, R42 ;  /* 0x000000ffff127224 */ /* 0x000fe400078e002a */
[----:B------:R-:W-:Y:S02]  /*59f0*/  IMAD.MOV.U32 R17, RZ, RZ, 0x10 ;  /* 0x00000010ff117424 */ /* 0x000fe400078e00ff */
[----:B------:R-:W-:-:S07]  /*5a00*/  IMAD.MOV.U32 R40, RZ, RZ, R27 ;  /* 0x000000ffff287224 */ /* 0x000fce00078e001b */
[----:B------:R-:W-:Y:S05]  /*5a10*/  WARPSYNC.COLLECTIVE R5, `(.L_x_67) ;  /* 0x0000000005087348 */ /* 0x000fea0003c00000 */
[----:B------:R0:W1:Y:S02]  /*5a20*/  SHFL.DOWN P3, R27, R18, R17, R16 ;  /* 0x08000011121b7389 */ /* 0x0000640000060010 */
[----:B01----:R-:W-:Y:S05]  /*5a30*/  ENDCOLLECTIVE ;  /* 0x000000000000791b */ /* 0x003fea0003800000 */
.L_x_67:
        /* <DEDUP_REMOVED lines=9> */
.L_x_68:
[----:B------:R-:W-:Y:S05]  /*5ad0*/  WARPSYNC.COLLECTIVE R5, `(.L_x_69) ;  /* 0x0000000005087348 */ /* 0x000fea0003c00000 */
[----:B------:R-:W-:Y:S01]  /*5ae0*/  VOTE.ALL P4, P4 ;  /* 0x0000000000ff7806 */ /* 0x000fe20002080000 */
[----:B------:R-:W-:-:S12]  /*5af0*/  ENDCOLLECTIVE ;  /* 0x000000000000791b */ /* 0x000fd80003800000 */
.L_x_69:
[----:B------:R-:W-:-:S05]  /*5b00*/  SEL R33, R41, RZ, !P1 ;  /* 0x000000ff29217207 */ /* 0x000fca0004800000 */
[----:B------:R-:W-:Y:S01]  /*5b10*/  IMAD.IADD R33, R42, 0x1, R33 ;  /* 0x000000012a217824 */ /* 0x000fe200078e0221 */
[----:B------:R-:W-:-:S04]  /*5b20*/  VIMNMX R20, PT, PT, R37, R27, PT ;  /* 0x0000001b25147248 */ /* 0x000fc80003fe0100 */
[----:B------:R-:W-:Y:S02]  /*5b30*/  @!P1 SEL R37, R20, R37, !P2 ;  /* 0x0000002514259207 */ /* 0x000fe40005000000 */
[----:B------:R-:W0:Y:S02]  /*5b40*/  LDC.64 R20, c[0x0][0x3a8] ;  /* 0x0000ea00ff147b82 */ /* 0x000e240000000a00 */
[----:B0-----:R-:W-:Y:S01]  /*5b50*/  IADD3 R40, P2, PT, R20, 0x200, RZ ;  /* 0x0000020014287810 */ /* 0x001fe20007f5e0ff */
[----:B------:R-:W-:-:S04]  /*5b60*/  IMAD.MOV.U32 R20, RZ, RZ, R37 ;  /* 0x000000ffff147224 */ /* 0x000fc800078e0025 */
[----:B------:R-:W-:Y:S01]  /*5b70*/  IMAD.X R41, RZ, RZ, R21, P2 ;  /* 0x000000ffff297224 */ /* 0x000fe200010e0615 */
[----:B------:R-:W-:Y:S07]  /*5b80*/  BRA `(.L_x_70) ;  /* 0xffffffb800dc7947 */ /* 0x000fee000383ffff */
.L_x_13:
[----:B------:R-:W-:Y:S01]  /*5b90*/  BSSY B1, `(.L_x_71) ;  /* 0x0000006000017945 */ /* 0x000fe20003800000 */
[----:B------:R-:W-:Y:S01]  /*5ba0*/  PLOP3.LUT P3, PT, P1, PT, PT, 0x8, 0x80 ;  /* 0x000000000080781c */ /* 0x000fe20000f6e170 */
[----:B------:R-:W-:-:S12]  /*5bb0*/  IMAD.MOV.U32 R5, RZ, RZ, -0x1 ;  /* 0xffffffffff057424 */ /* 0x000fd800078e00ff */
[----:B------:R-:W-:Y:S05]  /*5bc0*/  WARPSYNC.COLLECTIVE R5, `(.L_x_72) ;  /* 0x0000000005087348 */ /* 0x000fea0003c00000 */
[----:B------:R-:W-:Y:S01]  /*5bd0*/  VOTE.ANY P3, P3 ;  /* 0x0000000000ff7806 */ /* 0x000fe20001860100 */
[----:B------:R-:W-:-:S12]  /*5be0*/  ENDCOLLECTIVE ;  /* 0x000000000000791b */ /* 0x000fd80003800000 */
.L_x_72:
[----:B------:R-:W-:Y:S05]  /*5bf0*/  BSYNC B1 ;  /* 0x0000000000017941 */ /* 0x000fea0003800000 */
.L_x_71:
[----:B------:R-:W-:Y:S01]  /*5c00*/  PLOP3.LUT P1, PT, P3, PT, PT, 0x80, 0x8 ;  /* 0x000000000008781c */ /* 0x000fe20001f2f070 */
[----:B------:R-:W-:-:S12]  /*5c10*/  BRA `(.L_x_73) ;  /* 0xffffffb800e07947 */ /* 0x000fd8000383ffff */
.L_x_15:
[----:B------:R-:W-:Y:S01]  /*5c20*/  ISETP.NE.U32.AND P4, PT, R22, 0x65, PT ;  /* 0x000000651600780c */ /* 0x000fe20003f85070 */
[----:B------:R-:W-:Y:S01]  /*5c30*/  BSSY B1, `(.L_x_74) ;  /* 0x0000007000017945 */ /* 0x000fe20003800000 */
[----:B------:R-:W-:Y:S01]  /*5c40*/  PLOP3.LUT P3, PT, P3, PT, PT, 0x8, 0x80 ;  /* 0x000000000080781c */ /* 0x000fe20001f6e170 */
[----:B------:R-:W-:Y:S01]  /*5c50*/  IMAD.MOV.U32 R5, RZ, RZ, -0x1 ;  /* 0xffffffffff057424 */ /* 0x000fe200078e00ff */
[----:B------:R-:W-:-:S13]  /*5c60*/  ISETP.NE.AND.EX P4, PT, R23, RZ, PT, P4 ;  /* 0x000000ff1700720c */ /* 0x000fda0003f85340 */
[----:B------:R-:W-:Y:S05]  /*5c70*/  WARPSYNC.COLLECTIVE R5, `(.L_x_75) ;  /* 0x0000000005087348 */ /* 0x000fea0003c00000 */
[----:B------:R-:W-:Y:S01]  /*5c80*/  VOTE.ANY R5, PT, P3 ;  /* 0x0000000000057806 */ /* 0x000fe200018e0100 */
[----:B------:R-:W-:Y:S06]  /*5c90*/  ENDCOLLECTIVE ;  /* 0x000000000000791b */ /* 0x000fec0003800000 */
.L_x_75:
[----:B------:R-:W-:Y:S05]  /*5ca0*/  BSYNC B1 ;  /* 0x0000000000017941 */ /* 0x000fea0003800000 */
.L_x_74:
[----:B------:R-:W-:Y:S01]  /*5cb0*/  LOP3.LUT R5, R5, 0x80000000, R29, 0xec, !PT ;  /* 0x8000000005057812 */ /* 0x000fe200078eec1d */
[----:B------:R-:W-:Y:S01]  /*5cc0*/  IMAD.MOV.U32 R18, RZ, RZ, R20 ;  /* 0x000000ffff127224 */ /* 0x000fe200078e0014 */
[----:B------:R-:W-:Y:S01]  /*5cd0*/  ISETP.NE.AND P2, PT, R20, RZ, PT ;  /* 0x000000ff1400720c */ /* 0x000fe20003f45270 */
[----:B------:R-:W-:Y:S02]  /*5ce0*/  IMAD.MOV.U32 R17, RZ, RZ, 0x1 ;  /* 0x00000001ff117424 */ /* 0x000fe400078e00ff */
[----:B------:R-:W-:Y:S02]  /*5cf0*/  VIADD R16, R5, 0xffffffff ;  /* 0xffffffff05107836 */ /* 0x000fe40000000000 */
[----:B------:R-:W-:-:S03]  /*5d00*/  VIADD R31, R31, 0xffffffe0 ;  /* 0xffffffe01f1f7836 */ /* 0x000fc60000000000 */
[----:B------:R-:W-:Y:S01]  /*5d10*/  LOP3.LUT R22, R5, R16, RZ, 0xc, !PT ;  /* 0x0000001005167212 */ /* 0x000fe200078e0cff */
[----:B------:R-:W-:-:S03]  /*5d20*/  IMAD.MOV.U32 R5, RZ, RZ, -0x1 ;  /* 0xffffffffff057424 */ /* 0x000fc600078e00ff */
[----:B------:R0:W1:Y:S04]  /*5d30*/  POPC R16, R22 ;  /* 0x0000001600107309 */ /* 0x0000680000000000 */
[----:B01----:R-:W-:Y:S05]  /*5d40*/  WARPSYNC.COLLECTIVE R5, `(.L_x_76) ;  /* 0x0000000005087348 */ /* 0x003fea0003c00000 */
[----:B-1----:R1:W2:Y:S02]  /*5d50*/  SHFL.DOWN P3, R27, R18, R17, R16 ;  /* 0x08000011121b7389 */ /* 0x0022a40000060010 */
[----:B012---:R-:W-:Y:S05]  /*5d60*/  ENDCOLLECTIVE ;  /* 0x000000000000791b */ /* 0x007fea0003800000 */
.L_x_76:
[----:B------:R-:W-:Y:S01]  /*5d70*/  ISETP.GE.AND P1, PT, R30, R16, PT ;  /* 0x000000101e00720c */ /* 0x000fe20003f26270 */
[----:B------:R-:W-:Y:S02]  /*5d80*/  IMAD.MOV.U32 R18, RZ, RZ, R21 ;  /* 0x000000ffff127224 */ /* 0x000fe400078e0015 */
[----:B------:R-:W-:-:S10]  /*5d90*/  IMAD.MOV.U32 R42, RZ, RZ, R27 ;  /* 0x000000ffff2a7224 */ /* 0x000fd400078e001b */
[----:B------:R-:W-:Y:S05]  /*5da0*/  WARPSYNC.COLLECTIVE R5, `(.L_x_77) ;  /* 0x0000000005087348 */ /* 0x000fea0003c00000 */
[----:B------:R0:W1:Y:S02]  /*5db0*/  SHFL.DOWN P3, R27, R18, R17, R16 ;  /* 0x08000011121b7389 */ /* 0x0000640000060010 */
[----:B01----:R-:W-:Y:S05]  /*5dc0*/  ENDCOLLECTIVE ;  /* 0x000000000000791b */ /* 0x003fea0003800000 */
.L_x_77:
[----:B------:R-:W-:-:S05]  /*5dd0*/  SEL R43, R42, RZ, !P1 ;  /* 0x000000ff2a2b7207 */ /* 0x000fca0004800000 */
[----:B------:R-:W-:-:S04]  /*5de0*/  IMAD.IADD R43, R20, 0x1, R43 ;  /* 0x00000001142b7824 */ /* 0x000fc800078e022b */
[----:B------:R-:W-:Y:S02]  /*5df0*/  IMAD.MOV.U32 R18, RZ, RZ, R43 ;  /* 0x000000ffff127224 */ /* 0x000fe400078e002b */
[----:B------:R-:W-:Y:S01]  /*5e00*/  IMAD.MOV.U32 R17, RZ, RZ, 0x2 ;  /* 0x00000002ff117424 */ /* 0x000fe200078e00ff */
[----:B------:R-:W-:-:S04]  /*5e10*/  VIMNMX R27, PT, PT, R21, R27, PT ;  /* 0x0000001b151b7248 */ /* 0x000fc80003fe0100 */
[-C--:B------:R-:W-:Y:S02]  /*5e20*/  SEL R27, R27, R21.reuse, !P2 ;  /* 0x000000151b1b7207 */ /* 0x080fe40005000000 */
[----:B------:R-:W-:Y:S02]  /*5e30*/  ISETP.NE.AND P2, PT, R43, RZ, PT ;  /* 0x000000ff2b00720c */ /* 0x000fe40003f45270 */
[----:B------:R-:W-:-:S11]  /*5e40*/  SEL R42, R27, R21, !P1 ;  /* 0x000000151b2a7207 */ /* 0x000fd60004800000 */
[----:B------:R-:W-:Y:S05]  /*5e50*/  WARPSYNC.COLLECTIVE R5, `(.L_x_78) ;  /* 0x0000000005087348 */ /* 0x000fea0003c00000 */
[----:B------:R0:W1:Y:S02]  /*5e60*/  SHFL.DOWN P3, R27, R18, R17, R16 ;  /* 0x08000011121b7389 */ /* 0x0000640000060010 */
[----:B01----:R-:W-:Y:S05]  /*5e70*/  ENDCOLLECTIVE ;  /* 0x000000000000791b */ /* 0x003fea0003800000 */
.L_x_78:
[----:B------:R-:W-:Y:S01]  /*5e80*/  ISETP.GT.AND P1, PT, R32, R16, PT ;  /* 0x000000102000720c */ /* 0x000fe20003f24270 */
[----:B------:R-:W-:-:S03]  /*5e90*/  IMAD.MOV.U32 R18, RZ, RZ, R42 ;  /* 0x000000ffff127224 */ /* 0x000fc600078e002a */
[----:B------:R-:W-:-:S09]  /*5ea0*/  SEL R20, R27, RZ, !P1 ;  /* 0x000000ff1b147207 */ /* 0x000fd20004800000 */
[----:B------:R-:W-:Y:S05]  /*5eb0*/  WARPSYNC.COLLECTIVE R5, `(.L_x_79) ;  /* 0x0000000005087348 */ /* 0x000fea0003c00000 */
[----:B------:R0:W1:Y:S02]  /*5ec0*/  SHFL.DOWN P3, R27, R18, R17, R16 ;  /* 0x08000011121b7389 */ /* 0x0000640000060010 */
[----:B01----:R-:W-:Y:S05]  /*5ed0*/  ENDCOLLECTIVE ;  /* 0x000000000000791b */ /* 0x003fea0003800000 */
.L_x_79:
[----:B------:R-:W-:-:S04]  /*5ee0*/  IMAD.IADD R21, R43, 0x1, R20 ;  /* 0x000000012b157824 */ /* 0x000fc800078e0214 */
[----:B------:R-:W-:Y:S02]  /*5ef0*/  IMAD.MOV.U32 R18, RZ, RZ, R21 ;  /* 0x000000ffff127224 */ /* 0x000fe400078e0015 */
[----:B------:R-:W-:Y:S02]  /*5f00*/  IMAD.MOV.U32 R17, RZ, RZ, 0x4 ;  /* 0x00000004ff117424 */ /* 0x000fe400078e00ff */
[----:B------:R-:W-:-:S07]  /*5f10*/  IMAD.MOV.U32 R45, RZ, RZ, R27 ;  /* 0x000000ffff2d7224 */ /* 0x000fce00078e001b */
[----:B------:R-:W-:Y:S05]  /*5f20*/  WARPSYNC.COLLECTIVE R5, `(.L_x_80) ;  /* 0x0000000005087348 */ /* 0x000fea0003c00000 */
[----:B------:R0:W1:Y:S02]  /*5f30*/  SHFL.DOWN P3, R27, R18, R17, R16 ;  /* 0x08000011121b7389 */ /* 0x0000640000060010 */
[----:B01----:R-:W-:Y:S05]  /*5f40*/  ENDCOLLECTIVE ;  /* 0x000000000000791b */ /* 0x003fea0003800000 */
.L_x_80:
[----:B------:R-:W-:-:S04]  /*5f50*/  VIMNMX R45, PT, PT, R42, R45, PT ;  /* 0x0000002d2a2d7248 */ /* 0x000fc80003fe0100 */
[----:B------:R-:W-:Y:S02]  /*5f60*/  @!P1 SEL R42, R45, R42, !P2 ;  /* 0x0000002a2d2a9207 */ /* 0x000fe40005000000 */
[----:B------:R-:W-:Y:S02]  /*5f70*/  ISETP.GT.AND P1, PT, R34, R16, PT ;  /* 0x000000102200720c */ /* 0x000fe40003f24270 */
[----:B------:R-:W-:Y:S01]  /*5f80*/  ISETP.NE.AND P2, PT, R21, RZ, PT ;  /* 0x000000ff1500720c */ /* 0x000fe20003f45270 */
[----:B------:R-:W-:Y:S01]  /*5f90*/  IMAD.MOV.U32 R18, RZ, RZ, R42 ;  /* 0x000000ffff127224 */ /* 0x000fe200078e002a */
[----:B------:R-:W-:-:S11]  /*5fa0*/  SEL R20, R27, RZ, !P1 ;  /* 0x000000ff1b147207 */ /* 0x000fd60004800000 */
[----:B------:R-:W-:Y:S05]  /*5fb0*/  WARPSYNC.COLLECTIVE R5, `(.L_x_81) ;  /* 0x0000000005087348 */ /* 0x000fea0003c00000 */
[----:B------:R0:W1:Y:S02]  /*5fc0*/  SHFL.DOWN P3, R27, R18, R17, R16 ;  /* 0x08000011121b7389 */ /* 0x0000640000060010 */
[----:B01----:R-:W-:Y:S05]  /*5fd0*/  ENDCOLLECTIVE ;  /* 0x000000000000791b */ /* 0x003fea0003800000 */
.L_x_81:
[----:B------:R-:W-:-:S04]  /*5fe0*/  IMAD.IADD R43, R21, 0x1, R20 ;  /* 0x00000001152b7824 */ /* 0x000fc800078e0214 */
[----:B------:R-:W-:Y:S02]  /*5ff0*/  IMAD.MOV.U32 R18, RZ, RZ, R43 ;  /* 0x000000ffff127224 */ /* 0x000fe400078e002b */
[----:B------:R-:W-:Y:S02]  /*6000*/  IMAD.MOV.U32 R17, RZ, RZ, 0x8 ;  /* 0x00000008ff117424 */ /* 0x000fe400078e00ff */
[----:B------:R-:W-:-:S07]  /*6010*/  IMAD.MOV.U32 R45, RZ, RZ, R27 ;  /* 0x000000ffff2d7224 */ /* 0x000fce00078e001b */
[----:B------:R-:W-:Y:S05]  /*6020*/  WARPSYNC.COLLECTIVE R5, `(.L_x_82) ;  /* 0x0000000005087348 */ /* 0x000fea0003c00000 */
[----:B------:R0:W1:Y:S02]  /*6030*/  SHFL.DOWN P3, R27, R18, R17, R16 ;  /* 0x08000011121b7389 */ /* 0x0000640000060010 */
[----:B01----:R-:W-:Y:S05]  /*6040*/  ENDCOLLECTIVE ;  /* 0x000000000000791b */ /* 0x003fea0003800000 */
.L_x_82:
        /* <DEDUP_REMOVED lines=9> */
.L_x_83:
[----:B------:R-:W-:-:S04]  /*60e0*/  IMAD.IADD R20, R43, 0x1, R20 ;  /* 0x000000012b147824 */ /* 0x000fc800078e0214 */
[----:B------:R-:W-:Y:S02]  /*60f0*/  IMAD.MOV.U32 R18, RZ, RZ, R20 ;  /* 0x000000ffff127224 */ /* 0x000fe400078e0014 */
[----:B------:R-:W-:Y:S02]  /*6100*/  IMAD.MOV.U32 R17, RZ, RZ, 0x10 ;  /* 0x00000010ff117424 */ /* 0x000fe400078e00ff */
[----:B------:R-:W-:-:S07]  /*6110*/  IMAD.MOV.U32 R45, RZ, RZ, R27 ;  /* 0x000000ffff2d7224 */ /* 0x000fce00078e001b */
[----:B------:R-:W-:Y:S05]  /*6120*/  WARPSYNC.COLLECTIVE R5, `(.L_x_84) ;  /* 0x0000000005087348 */ /* 0x000fea0003c00000 */
[----:B------:R0:W1:Y:S02]  /*6130*/  SHFL.DOWN P3, R27, R18, R17, R16 ;  /* 0x08000011121b7389 */ /* 0x0000640000060010 */
[----:B01----:R-:W-:Y:S05]  /*6140*/  ENDCOLLECTIVE ;  /* 0x000000000000791b */ /* 0x003fea0003800000 */
.L_x_84:
        /* <DEDUP_REMOVED lines=9> */
.L_x_85:
[----:B------:R-:W-:Y:S05]  /*61e0*/  WARPSYNC.COLLECTIVE R5, `(.L_x_86) ;  /* 0x0000000005087348 */ /* 0x000fea0003c00000 */
[----:B------:R-:W-:Y:S01]  /*61f0*/  VOTE.ALL P4, P4 ;  /* 0x0000000000ff7806 */ /* 0x000fe20002080000 */
[----:B------:R-:W-:-:S12]  /*6200*/  ENDCOLLECTIVE ;  /* 0x000000000000791b */ /* 0x000fd80003800000 */
.L_x_86:
[----:B------:R-:W-:Y:S02]  /*6210*/  SEL R21, R21, RZ, !P1 ;  /* 0x000000ff15157207 */ /* 0x000fe40004800000 */
[----:B------:R-:W-:-:S04]  /*6220*/  VIMNMX R27, PT, PT, R42, R27, PT ;  /* 0x0000001b2a1b7248 */ /* 0x000fc80003fe0100 */
[----:B------:R-:W-:Y:S02]  /*6230*/  @!P1 SEL R42, R27, R42, !P2 ;  /* 0x0000002a1b2a9207 */ /* 0x000fe40005000000 */
[----:B------:R-:W-:Y:S02]  /*6240*/  ISETP.NE.AND P2, PT, R33, RZ, PT ;  /* 0x000000ff2100720c */ /* 0x000fe40003f45270 */
[----:B------:R-:W-:-:S11]  /*6250*/  IADD3 R33, PT, PT, R20, R21, R33 ;  /* 0x0000001514217210 */ /* 0x000fd60007ffe021 */
[----:B------:R-:W-:-:S05]  /*6260*/  @!P2 VIMNMX R37, PT, PT, R42, R37, PT ;  /* 0x000000252a25a248 */ /* 0x000fca0003fe0100 */
[----:B------:R-:W-:Y:S01]  /*6270*/  IMAD.MOV.U32 R20, RZ, RZ, R37 ;  /* 0x000000ffff147224 */ /* 0x000fe200078e0025 */
[----:B------:R-:W-:Y:S06]  /*6280*/  BRA `(.L_x_87) ;  /* 0xffffffb8002c7947 */ /* 0x000fec000383ffff */
.L_x_33:
[----:B------:R-:W-:Y:S01]  /*6290*/  BSSY B0, `(.L_x_88) ;  /* 0x0000006000007945 */ /* 0x000fe20003800000 */
[----:B------:R-:W-:Y:S01]  /*62a0*/  PLOP3.LUT P3, PT, P0, PT, PT, 0x8, 0x80 ;  /* 0x000000000080781c */ /* 0x000fe2000076e170 */
[----:B------:R-:W-:-:S12]  /*62b0*/  IMAD.MOV.U32 R5, RZ, RZ, -0x1 ;  /* 0xffffffffff057424 */ /* 0x000fd800078e00ff */
[----:B------:R-:W-:Y:S05]  /*62c0*/  WARPSYNC.COLLECTIVE R5, `(.L_x_89) ;  /* 0x0000000005087348 */ /* 0x000fea0003c00000 */
[----:B------:R-:W-:Y:S01]  /*62d0*/  VOTE.ANY P3, P3 ;  /* 0x0000000000ff7806 */ /* 0x000fe20001860100 */
[----:B------:R-:W-:-:S12]  /*62e0*/  ENDCOLLECTIVE ;  /* 0x000000000000791b */ /* 0x000fd80003800000 */
.L_x_89:
[----:B------:R-:W-:Y:S05]  /*62f0*/  BSYNC B0 ;  /* 0x0000000000007941 */ /* 0x000fea0003800000 */
.L_x_88:
[----:B------:R-:W-:Y:S01]  /*6300*/  PLOP3.LUT P0, PT, P3, PT, PT, 0x80, 0x8 ;  /* 0x000000000008781c */ /* 0x000fe20001f0f070 */
[----:B------:R-:W-:-:S12]  /*6310*/  BRA `(.L_x_90) ;  /* 0xffffffd800607947 */ /* 0x000fd8000383ffff */
.L_x_35:
[----:B------:R-:W0:Y:S01]  /*6320*/  S2R R13, SR_GEMASK ;  /* 0x00000000000d7919 */ /* 0x000e220000003c00 */
[----:B------:R-:W-:Y:S01]  /*6330*/  BSSY B0, `(.L_x_91) ;  /* 0x0000006000007945 */ /* 0x000fe20003800000 */
[----:B------:R-:W-:Y:S01]  /*6340*/  PLOP3.LUT P3, PT, P3, PT, PT, 0x8, 0x80 ;  /* 0x000000000080781c */ /* 0x000fe20001f6e170 */
[----:B------:R-:W-:-:S12]  /*6350*/  IMAD.MOV.U32 R5, RZ, RZ, -0x1 ;  /* 0xffffffffff057424 */ /* 0x000fd800078e00ff */
[----:B0-----:R-:W-:Y:S05]  /*6360*/  WARPSYNC.COLLECTIVE R5, `(.L_x_92) ;  /* 0x0000000005087348 */ /* 0x001fea0003c00000 */
[----:B------:R-:W-:Y:S01]  /*6370*/  VOTE.ANY R5, PT, P3 ;  /* 0x0000000000057806 */ /* 0x000fe200018e0100 */
[----:B0-----:R-:W-:Y:S06]  /*6380*/  ENDCOLLECTIVE ;  /* 0x000000000000791b */ /* 0x001fec0003800000 */
.L_x_92:
[----:B------:R-:W-:Y:S05]  /*6390*/  BSYNC B0 ;  /* 0x0000000000007941 */ /* 0x000fea0003800000 */
.L_x_91:
[----:B------:R-:W-:Y:S01]  /*63a0*/  LOP3.LUT R5, R5, 0x80000000, R13, 0xec, !PT ;  /* 0x8000000005057812 */ /* 0x000fe200078eec0d */
[----:B------:R-:W-:Y:S02]  /*63b0*/  IMAD.MOV.U32 R18, RZ, RZ, R20 ;  /* 0x000000ffff127224 */ /* 0x000fe400078e0014 */
[----:B------:R-:W-:Y:S02]  /*63c0*/  IMAD.MOV.U32 R17, RZ, RZ, 0x1 ;  /* 0x00000001ff117424 */ /* 0x000fe400078e00ff */
[----:B------:R-:W-:Y:S02]  /*63d0*/  VIADD R16, R5, 0xffffffff ;  /* 0xffffffff05107836 */ /* 0x000fe40000000000 */
[C---:B------:R-:W-:Y:S02]  /*63e0*/  VIADD R36, R11.reuse, 0x2 ;  /* 0x000000020b247836 */ /* 0x040fe40000000000 */
[----:B------:R-:W-:Y:S01]  /*63f0*/  VIADD R35, R11, 0x4 ;  /* 0x000000040b237836 */ /* 0x000fe20000000000 */
[----:B------:R-:W-:Y:S01]  /*6400*/  LOP3.LUT R38, R5, R16, RZ, 0xc, !PT ;  /* 0x0000001005267212 */ /* 0x000fe200078e0cff */
[----:B------:R-:W-:-:S02]  /*6410*/  IMAD.MOV.U32 R5, RZ, RZ, -0x1 ;  /* 0xffffffffff057424 */ /* 0x000fc400078e00ff */
[----:B------:R-:W-:-:S03]  /*6420*/  VIADD R33, R11, 0x8 ;  /* 0x000000080b217836 */ /* 0x000fc60000000000 */
[----:B------:R-:W0:Y:S02]  /*6430*/  POPC R38, R38 ;  /* 0x0000002600267309 */ /* 0x000e240000000000 */
[----:B0-----:R-:W-:Y:S01]  /*6440*/  IMAD.MOV.U32 R16, RZ, RZ, R38 ;  /* 0x000000ffff107224 */ /* 0x001fe200078e0026 */
[----:B------:R-:W-:-:S13]  /*6450*/  ISETP.GE.AND P0, PT, R11, R38, PT ;  /* 0x000000260b00720c */ /* 0x000fda0003f06270 */
[----:B------:R-:W-:Y:S05]  /*6460*/  WARPSYNC.COLLECTIVE R5, `(.L_x_93) ;  /* 0x0000000005087348 */ /* 0x000fea0003c00000 */
[----:B------:R0:W1:Y:S02]  /*6470*/  SHFL.DOWN P3, R27, R18, R17, R16 ;  /* 0x08000011121b7389 */ /* 0x0000640000060010 */
[----:B01----:R-:W-:Y:S05]  /*6480*/  ENDCOLLECTIVE ;  /* 0x000000000000791b */ /* 0x003fea0003800000 */
.L_x_93:
[----:B------:R-:W-:Y:S02]  /*6490*/  IMAD.MOV.U32 R18, RZ, RZ, R21 ;  /* 0x000000ffff127224 */ /* 0x000fe400078e0015 */
[----:B------:R-:W-:-:S07]  /*64a0*/  IMAD.MOV.U32 R29, RZ, RZ, R27 ;  /* 0x000000ffff1d7224 */ /* 0x000fce00078e001b */
[----:B------:R-:W-:Y:S05]  /*64b0*/  WARPSYNC.COLLECTIVE R5, `(.L_x_94) ;  /* 0x0000000005087348 */ /* 0x000fea0003c00000 */
[----:B------:R0:W1:Y:S02]  /*64c0*/  SHFL.DOWN P3, R27, R18, R17, R16 ;  /* 0x08000011121b7389 */ /* 0x0000640000060010 */
[----:B01----:R-:W-:Y:S05]  /*64d0*/  ENDCOLLECTIVE ;  /* 0x000000000000791b */ /* 0x003fea0003800000 */
.L_x_94:
[----:B------:R-:W-:-:S05]  /*64e0*/  SEL R29, R29, RZ, !P0 ;  /* 0x000000ff1d1d7207 */ /* 0x000fca0004000000 */
[----:B------:R-:W-:-:S04]  /*64f0*/  IMAD.IADD R29, R20, 0x1, R29 ;  /* 0x00000001141d7824 */ /* 0x000fc800078e021d */
[----:B------:R-:W-:Y:S02]  /*6500*/  IMAD.MOV.U32 R18, RZ, RZ, R29 ;  /* 0x000000ffff127224 */ /* 0x000fe400078e001d */
[----:B------:R-:W-:Y:S01]  /*6510*/  IMAD.MOV.U32 R17, RZ, RZ, 0x2 ;  /* 0x00000002ff117424 */ /* 0x000fe200078e00ff */
[----:B------:R-:W-:Y:S02]  /*6520*/  ISETP.NE.AND P3, PT, R20, RZ, PT ;  /* 0x000000ff1400720c */ /* 0x000fe40003f65270 */
[----:B------:R-:W-:-:S04]  /*6530*/  VIMNMX R27, PT, PT, R21, R27, PT ;  /* 0x0000001b151b7248 */ /* 0x000fc80003fe0100 */
[----:B------:R-:W-:-:S04]  /*6540*/  SEL R27, R27, R21, !P3 ;  /* 0x000000151b1b7207 */ /* 0x000fc80005800000 */
[----:B------:R-:W-:-:S07]  /*6550*/  SEL R39, R27, R21, !P0 ;  /* 0x000000151b277207 */ /* 0x000fce0004000000 */
[----:B------:R-:W-:Y:S05]  /*6560*/  WARPSYNC.COLLECTIVE R5, `(.L_x_95) ;  /* 0x0000000005087348 */ /* 0x000fea0003c00000 */
[----:B------:R0:W1:Y:S02]  /*6570*/  SHFL.DOWN P3, R27, R18, R17, R16 ;  /* 0x08000011121b7389 */ /* 0x0000640000060010 */
[----:B01----:R-:W-:Y:S05]  /*6580*/  ENDCOLLECTIVE ;  /* 0x000000000000791b */ /* 0x003fea0003800000 */
.L_x_95:
[----:B------:R-:W-:Y:S01]  /*6590*/  ISETP.GT.AND P0, PT, R36, R38, PT ;  /* 0x000000262400720c */ /* 0x000fe20003f04270 */
[----:B------:R-:W-:Y:S02]  /*65a0*/  IMAD.MOV.U32 R18, RZ, RZ, R39 ;  /* 0x000000ffff127224 */ /* 0x000fe400078e0027 */
[----:B------:R-:W-:-:S10]  /*65b0*/  IMAD.MOV.U32 R31, RZ, RZ, R27 ;  /* 0x000000ffff1f7224 */ /* 0x000fd400078e001b */
[----:B------:R-:W-:Y:S05]  /*65c0*/  WARPSYNC.COLLECTIVE R5, `(.L_x_96) ;  /* 0x0000000005087348 */ /* 0x000fea0003c00000 */
[----:B------:R0:W1:Y:S02]  /*65d0*/  SHFL.DOWN P3, R27, R18, R17, R16 ;  /* 0x08000011121b7389 */ /* 0x0000640000060010 */
[----:B01----:R-:W-:Y:S05]  /*65e0*/  ENDCOLLECTIVE ;  /* 0x000000000000791b */ /* 0x003fea0003800000 */
.L_x_96:
[----:B------:R-:W-:-:S05]  /*65f0*/  SEL R40, R31, RZ, !P0 ;  /* 0x000000ff1f287207 */ /* 0x000fca0004000000 */
[----:B------:R-:W-:-:S04]  /*6600*/  IMAD.IADD R21, R29, 0x1, R40 ;  /* 0x000000011d157824 */ /* 0x000fc800078e0228 */
[----:B------:R-:W-:Y:S02]  /*6610*/  IMAD.MOV.U32 R18, RZ, RZ, R21 ;  /* 0x000000ffff127224 */ /* 0x000fe400078e0015 */
[----:B------:R-:W-:Y:S01]  /*6620*/  IMAD.MOV.U32 R17, RZ, RZ, 0x4 ;  /* 0x00000004ff117424 */ /* 0x000fe200078e00ff */
[----:B------:R-:W-:Y:S02]  /*6630*/  ISETP.NE.AND P3, PT, R29, RZ, PT ;  /* 0x000000ff1d00720c */ /* 0x000fe40003f65270 */
[----:B------:R-:W-:-:S04]  /*6640*/  VIMNMX R20, PT, PT, R39, R27, PT ;  /* 0x0000001b27147248 */ /* 0x000fc80003fe0100 */
[----:B------:R-:W-:Y:S02]  /*6650*/  @!P0 SEL R39, R20, R39, !P3 ;  /* 0x0000002714278207 */ /* 0x000fe40005800000 */
[----:B------:R-:W-:-:S13]  /*6660*/  ISETP.GT.AND P0, PT, R35, R38, PT ;  /* 0x000000262300720c */ /* 0x000fda0003f04270 */
[----:B------:R-:W-:Y:S05]  /*6670*/  WARPSYNC.COLLECTIVE R5, `(.L_x_97) ;  /* 0x0000000005087348 */ /* 0x000fea0003c00000 */
[----:B------:R0:W1:Y:S02]  /*6680*/  SHFL.DOWN P3, R27, R18, R17, R16 ;  /* 0x08000011121b7389 */ /* 0x0000640000060010 */
[----:B01----:R-:W-:Y:S05]  /*6690*/  ENDCOLLECTIVE ;  /* 0x000000000000791b */ /* 0x003fea0003800000 */
.L_x_97:
[----:B------:R-:W-:Y:S02]  /*66a0*/  IMAD.MOV.U32 R18, RZ, RZ, R39 ;  /* 0x000000ffff127224 */ /* 0x000fe400078e0027 */
[----:B------:R-:W-:-:S07]  /*66b0*/  IMAD.MOV.U32 R20, RZ, RZ, R27 ;  /* 0x000000ffff147224 */ /* 0x000fce00078e001b */
[----:B------:R-:W-:Y:S05]  /*66c0*/  WARPSYNC.COLLECTIVE R5, `(.L_x_98) ;  /* 0x0000000005087348 */ /* 0x000fea0003c00000 */
[----:B------:R0:W1:Y:S02]  /*66d0*/  SHFL.DOWN P3, R27, R18, R17, R16 ;  /* 0x08000011121b7389 */ /* 0x0000640000060010 */
[----:B01----:R-:W-:Y:S05]  /*66e0*/  ENDCOLLECTIVE ;  /* 0x000000000000791b */ /* 0x003fea0003800000 */
.L_x_98:
        /* <DEDUP_REMOVED lines=11> */
.L_x_99:
[----:B------:R-:W-:Y:S02]  /*67a0*/  IMAD.MOV.U32 R18, RZ, RZ, R39 ;  /* 0x000000ffff127224 */ /* 0x000fe400078e0027 */
[----:B------:R-:W-:-:S07]  /*67b0*/  IMAD.MOV.U32 R20, RZ, RZ, R27 ;  /* 0x000000ffff147224 */ /* 0x000fce00078e001b */
[----:B------:R-:W-:Y:S05]  /*67c0*/  WARPSYNC.COLLECTIVE R5, `(.L_x_100) ;  /* 0x0000000005087348 */ /* 0x000fea0003c00000 */
[----:B------:R0:W1:Y:S02]  /*67d0*/  SHFL.DOWN P3, R27, R18, R17, R16 ;  /* 0x08000011121b7389 */ /* 0x0000640000060010 */
[----:B01----:R-:W-:Y:S05]  /*67e0*/  ENDCOLLECTIVE ;  /* 0x000000000000791b */ /* 0x003fea0003800000 */
.L_x_100:
[----:B------:R-:W-:-:S05]  /*67f0*/  SEL R40, R20, RZ, !P0 ;  /* 0x000000ff14287207 */ /* 0x000fca0004000000 */
[----:B------:R-:W-:-:S04]  /*6800*/  IMAD.IADD R29, R31, 0x1, R40 ;  /* 0x000000011f1d7824 */ /* 0x000fc800078e0228 */
[----:B------:R-:W-:Y:S02]  /*6810*/  IMAD.MOV.U32 R18, RZ, RZ, R29 ;  /* 0x000000ffff127224 */ /* 0x000fe400078e001d */
[----:B------:R-:W-:Y:S01]  /*6820*/  IMAD.MOV.U32 R17, RZ, RZ, 0x10 ;  /* 0x00000010ff117424 */ /* 0x000fe200078e00ff */
[----:B------:R-:W-:Y:S01]  /*6830*/  ISETP.NE.AND P3, PT, R31, RZ, PT ;  /* 0x000000ff1f00720c */ /* 0x000fe20003f65270 */
[----:B------:R-:W-:Y:S01]  /*6840*/  VIADD R31, R11, 0x10 ;  /* 0x000000100b1f7836 */ /* 0x000fe20000000000 */
[----:B------:R-:W-:-:S04]  /*6850*/  VIMNMX R20, PT, PT, R39, R27, PT ;  /* 0x0000001b27147248 */ /* 0x000fc80003fe0100 */
[----:B------:R-:W-:Y:S02]  /*6860*/  @!P0 SEL R39, R20, R39, !P3 ;  /* 0x0000002714278207 */ /* 0x000fe40005800000 */
[----:B------:R-:W-:Y:S01]  /*6870*/  ISETP.GT.AND P4, PT, R31, R38, PT ;  /* 0x000000261f00720c */ /* 0x000fe20003f84270 */
[----:B------:R-:W0:Y:S01]  /*6880*/  LDC.64 R20, c[0x0][0x3a8] ;  /* 0x0000ea00ff147b82 */ /* 0x000e220000000a00 */
[----:B------:R-:W-:-:S13]  /*6890*/  ISETP.NE.U32.AND P0, PT, R22, 0x65, PT ;  /* 0x000000651600780c */ /* 0x000fda0003f05070 */
[----:B0-----:R-:W-:Y:S05]  /*68a0*/  WARPSYNC.COLLECTIVE R5, `(.L_x_101) ;  /* 0x0000000005087348 */ /* 0x001fea0003c00000 */
[----:B------:R1:W2:Y:S02]  /*68b0*/  SHFL.DOWN P3, R27, R18, R17, R16 ;  /* 0x08000011121b7389 */ /* 0x0002a40000060010 */
[----:B012---:R-:W-:Y:S05]  /*68c0*/  ENDCOLLECTIVE ;  /* 0x000000000000791b */ /* 0x007fea0003800000 */
.L_x_101:
[----:B------:R-:W-:Y:S01]  /*68d0*/  ISETP.NE.AND.EX P0, PT, R23, RZ, PT, P0 ;  /* 0x000000ff1700720c */ /* 0x000fe20003f05300 */
[----:B------:R-:W-:Y:S02]  /*68e0*/  IMAD.MOV.U32 R18, RZ, RZ, R39 ;  /* 0x000000ffff127224 */ /* 0x000fe400078e0027 */
[----:B------:R-:W-:-:S10]  /*68f0*/  IMAD.MOV.U32 R40, RZ, RZ, R27 ;  /* 0x000000ffff287224 */ /* 0x000fd400078e001b */
[----:B------:R-:W-:Y:S05]  /*6900*/  WARPSYNC.COLLECTIVE R5, `(.L_x_102) ;  /* 0x0000000005087348 */ /* 0x000fea0003c00000 */
[----:B------:R0:W1:Y:S02]  /*6910*/  SHFL.DOWN P3, R27, R18, R17, R16 ;  /* 0x08000011121b7389 */ /* 0x0000640000060010 */
[----:B01----:R-:W-:Y:S05]  /*6920*/  ENDCOLLECTIVE ;  /* 0x000000000000791b */ /* 0x003fea0003800000 */
.L_x_102:
[----:B------:R-:W-:Y:S02]  /*6930*/  SEL R40, R40, RZ, !P4 ;  /* 0x000000ff28287207 */ /* 0x000fe40006000000 */
[----:B------:R-:W-:-:S03]  /*6940*/  ISETP.NE.AND P3, PT, R29, RZ, PT ;  /* 0x000000ff1d00720c */ /* 0x000fc60003f65270 */
[----:B------:R-:W-:Y:S01]  /*6950*/  IMAD.IADD R29, R29, 0x1, R40 ;  /* 0x000000011d1d7824 */ /* 0x000fe200078e0228 */
[----:B------:R-:W-:-:S04]  /*6960*/  VIMNMX R22, PT, PT, R39, R27, PT ;  /* 0x0000001b27167248 */ /* 0x000fc80003fe0100 */
[----:B------:R-:W-:Y:S02]  /*6970*/  @!P4 SEL R39, R22, R39, !P3 ;  /* 0x000000271627c207 */ /* 0x000fe40005800000 */
[----:B------:R-:W-:Y:S02]  /*6980*/  PLOP3.LUT P4, PT, P0, PT, PT, 0x80, 0x8 ;  /* 0x000000000008781c */ /* 0x000fe4000078f070 */
[----:B------:R-:W-:Y:S01]  /*6990*/  IADD3 R37, P3, PT, R20, 0x200, RZ ;  /* 0x0000020014257810 */ /* 0x000fe20007f7e0ff */
[----:B------:R-:W-:-:S04]  /*69a0*/  IMAD.MOV.U32 R20, RZ, RZ, R39 ;  /* 0x000000ffff147224 */ /* 0x000fc800078e0027 */
[----:B------:R-:W-:-:S08]  /*69b0*/  IMAD.X R38, RZ, RZ, R21, P3 ;  /* 0x000000ffff267224 */ /* 0x000fd000018e0615 */
[----:B------:R-:W-:Y:S05]  /*69c0*/  WARPSYNC.COLLECTIVE R5, `(.L_x_103) ;  /* 0x0000000005087348 */ /* 0x000fea0003c00000 */
[----:B------:R-:W-:Y:S01]  /*69d0*/  VOTE.ALL P4, P4 ;  /* 0x0000000000ff7806 */ /* 0x000fe20002080000 */
[----:B------:R-:W-:-:S12]  /*69e0*/  ENDCOLLECTIVE ;  /* 0x000000000000791b */ /* 0x000fd80003800000 */
.L_x_103:
[----:B------:R-:W-:Y:S01]  /*69f0*/  PLOP3.LUT P0, PT, P4, PT, PT, 0x80, 0x8 ;  /* 0x000000000008781c */ /* 0x000fe2000270f070 */
[----:B------:R-:W-:-:S12]  /*6a00*/  BRA `(.L_x_104) ;  /* 0xffffffd400a07947 */ /* 0x000fd8000383ffff */
.L_x_37:
[----:B------:R-:W-:Y:S01]  /*6a10*/  BSSY B0, `(.L_x_105) ;  /* 0x0000006000007945 */ /* 0x000fe20003800000 */
[----:B------:R-:W-:Y:S01]  /*6a20*/  PLOP3.LUT P3, PT, P0, PT, PT, 0x8, 0x80 ;  /* 0x000000000080781c */ /* 0x000fe2000076e170 */
[----:B------:R-:W-:-:S12]  /*6a30*/  IMAD.MOV.U32 R5, RZ, RZ, -0x1 ;  /* 0xffffffffff057424 */ /* 0x000fd800078e00ff */
[----:B------:R-:W-:Y:S05]  /*6a40*/  WARPSYNC.COLLECTIVE R5, `(.L_x_106) ;  /* 0x0000000005087348 */ /* 0x000fea0003c00000 */
[----:B------:R-:W-:Y:S01]  /*6a50*/  VOTE.ANY P3, P3 ;  /* 0x0000000000ff7806 */ /* 0x000fe20001860100 */
[----:B------:R-:W-:-:S12]  /*6a60*/  ENDCOLLECTIVE ;  /* 0x000000000000791b */ /* 0x000fd80003800000 */
.L_x_106:
[----:B------:R-:W-:Y:S05]  /*6a70*/  BSYNC B0 ;  /* 0x0000000000007941 */ /* 0x000fea0003800000 */
.L_x_105:
[----:B------:R-:W-:Y:S01]  /*6a80*/  PLOP3.LUT P0, PT, P3, PT, PT, 0x80, 0x8 ;  /* 0x000000000008781c */ /* 0x000fe20001f0f070 */
[----:B------:R-:W-:-:S12]  /*6a90*/  BRA `(.L_x_107) ;  /* 0xffffffd400ac7947 */ /* 0x000fd8000383ffff */
.L_x_39:
        /* <DEDUP_REMOVED lines=8> */
.L_x_109:
[----:B------:R-:W-:Y:S05]  /*6b20*/  BSYNC B0 ;  /* 0x0000000000007941 */ /* 0x000fea0003800000 */
.L_x_108:
        /* <DEDUP_REMOVED lines=12> */
.L_x_110:
[----:B------:R-:W-:Y:S02]  /*6bf0*/  IMAD.MOV.U32 R18, RZ, RZ, R21 ;  /* 0x000000ffff127224 */ /* 0x000fe400078e0015 */
[----:B------:R-:W-:-:S07]  /*6c00*/  IMAD.MOV.U32 R41, RZ, RZ, R27 ;  /* 0x000000ffff297224 */ /* 0x000fce00078e001b */
[----:B------:R-:W-:Y:S05]  /*6c10*/  WARPSYNC.COLLECTIVE R5, `(.L_x_111) ;  /* 0x0000000005087348 */ /* 0x000fea0003c00000 */
[----:B------:R0:W1:Y:S02]  /*6c20*/  SHFL.DOWN P3, R27, R18, R17, R16 ;  /* 0x08000011121b7389 */ /* 0x0000640000060010 */
[----:B01----:R-:W-:Y:S05]  /*6c30*/  ENDCOLLECTIVE ;  /* 0x000000000000791b */ /* 0x003fea0003800000 */
.L_x_111:
[----:B------:R-:W-:Y:S01]  /*6c40*/  IMAD.MOV.U32 R17, RZ, RZ, 0x2 ;  /* 0x00000002ff117424 */ /* 0x000fe200078e00ff */
[-C--:B------:R-:W-:Y:S02]  /*6c50*/  ISETP.GE.AND P3, PT, R11, R16.reuse, PT ;  /* 0x000000100b00720c */ /* 0x080fe40003f66270 */
[----:B------:R-:W-:Y:S02]  /*6c60*/  VIMNMX R27, PT, PT, R21, R27, PT ;  /* 0x0000001b151b7248 */ /* 0x000fe40003fe0100 */
[----:B------:R-:W-:Y:S02]  /*6c70*/  SEL R41, R41, RZ, !P3 ;  /* 0x000000ff29297207 */ /* 0x000fe40005800000 */
[-C--:B------:R-:W-:Y:S02]  /*6c80*/  SEL R27, R27, R21.reuse, !P4 ;  /* 0x000000151b1b7207 */ /* 0x080fe40006000000 */
[----:B------:R-:W-:Y:S01]  /*6c90*/  ISETP.GT.AND P4, PT, R36, R16, PT ;  /* 0x000000102400720c */ /* 0x000fe20003f84270 */
[----:B------:R-:W-:Y:S01]  /*6ca0*/  IMAD.IADD R41, R20, 0x1, R41 ;  /* 0x0000000114297824 */ /* 0x000fe200078e0229 */
[----:B------:R-:W-:-:S03]  /*6cb0*/  SEL R40, R27, R21, !P3 ;  /* 0x000000151b287207 */ /* 0x000fc60005800000 */
[----:B------:R-:W-:Y:S01]  /*6cc0*/  IMAD.MOV.U32 R18, RZ, RZ, R41 ;  /* 0x000000ffff127224 */ /* 0x000fe200078e0029 */
[----:B------:R-:W-:-:S13]  /*6cd0*/  ISETP.NE.AND P6, PT, R41, RZ, PT ;  /* 0x000000ff2900720c */ /* 0x000fda0003fc5270 */
[----:B------:R-:W-:Y:S05]  /*6ce0*/  WARPSYNC.COLLECTIVE R5, `(.L_x_112) ;  /* 0x0000000005087348 */ /* 0x000fea0003c00000 */
[----:B------:R0:W1:Y:S02]  /*6cf0*/  SHFL.DOWN P3, R27, R18, R17, R16 ;  /* 0x08000011121b7389 */ /* 0x0000640000060010 */
[----:B01----:R-:W-:Y:S05]  /*6d00*/  ENDCOLLECTIVE ;  /* 0x000000000000791b */ /* 0x003fea0003800000 */
.L_x_112:
[----:B------:R-:W-:Y:S01]  /*6d10*/  IMAD.MOV.U32 R18, RZ, RZ, R40 ;  /* 0x000000ffff127224 */ /* 0x000fe200078e0028 */
[----:B------:R-:W-:-:S07]  /*6d20*/  SEL R20, R27, RZ, !P4 ;  /* 0x000000ff1b147207 */ /* 0x000fce0006000000 */
[----:B------:R-:W-:Y:S05]  /*6d30*/  WARPSYNC.COLLECTIVE R5, `(.L_x_113) ;  /* 0x0000000005087348 */ /* 0x000fea0003c00000 */
[----:B------:R0:W1:Y:S02]  /*6d40*/  SHFL.DOWN P3, R27, R18, R17, R16 ;  /* 0x08000011121b7389 */ /* 0x0000640000060010 */
[----:B01----:R-:W-:Y:S05]  /*6d50*/  ENDCOLLECTIVE ;  /* 0x000000000000791b */ /* 0x003fea0003800000 */
.L_x_113:
[----:B------:R-:W-:-:S04]  /*6d60*/  IMAD.IADD R21, R41, 0x1, R20 ;  /* 0x0000000129157824 */ /* 0x000fc800078e0214 */
[----:B------:R-:W-:Y:S02]  /*6d70*/  IMAD.MOV.U32 R18, RZ, RZ, R21 ;  /* 0x000000ffff127224 */ /* 0x000fe400078e0015 */
[----:B------:R-:W-:Y:S02]  /*6d80*/  IMAD.MOV.U32 R17, RZ, RZ, 0x4 ;  /* 0x00000004ff117424 */ /* 0x000fe400078e00ff */
[----:B------:R-:W-:-:S07]  /*6d90*/  IMAD.MOV.U32 R43, RZ, RZ, R27 ;  /* 0x000000ffff2b7224 */ /* 0x000fce00078e001b */
[----:B------:R-:W-:Y:S05]  /*6da0*/  WARPSYNC.COLLECTIVE R5, `(.L_x_114) ;  /* 0x0000000005087348 */ /* 0x000fea0003c00000 */
[----:B------:R0:W1:Y:S02]  /*6db0*/  SHFL.DOWN P3, R27, R18, R17, R16 ;  /* 0x08000011121b7389 */ /* 0x0000640000060010 */
[----:B01----:R-:W-:Y:S05]  /*6dc0*/  ENDCOLLECTIVE ;  /* 0x000000000000791b */ /* 0x003fea0003800000 */
.L_x_114:
        /* <DEDUP_REMOVED lines=9> */
.L_x_115:
[----:B------:R-:W-:-:S04]  /*6e60*/  IMAD.IADD R41, R21, 0x1, R20 ;  /* 0x0000000115297824 */ /* 0x000fc800078e0214 */
[----:B------:R-:W-:Y:S02]  /*6e70*/  IMAD.MOV.U32 R18, RZ, RZ, R41 ;  /* 0x000000ffff127224 */ /* 0x000fe400078e0029 */
[----:B------:R-:W-:Y:S02]  /*6e80*/  IMAD.MOV.U32 R17, RZ, RZ, 0x8 ;  /* 0x00000008ff117424 */ /* 0x000fe400078e00ff */
[----:B------:R-:W-:-:S07]  /*6e90*/  IMAD.MOV.U32 R43, RZ, RZ, R27 ;  /* 0x000000ffff2b7224 */ /* 0x000fce00078e001b */
[----:B------:R-:W-:Y:S05]  /*6ea0*/  WARPSYNC.COLLECTIVE R5, `(.L_x_116) ;  /* 0x0000000005087348 */ /* 0x000fea0003c00000 */
[----:B------:R0:W1:Y:S02]  /*6eb0*/  SHFL.DOWN P3, R27, R18, R17, R16 ;  /* 0x08000011121b7389 */ /* 0x0000640000060010 */
[----:B01----:R-:W-:Y:S05]  /*6ec0*/  ENDCOLLECTIVE ;  /* 0x000000000000791b */ /* 0x003fea0003800000 */
.L_x_116:
        /* <DEDUP_REMOVED lines=9> */
.L_x_117:
[----:B------:R-:W-:-:S04]  /*6f60*/  IMAD.IADD R20, R41, 0x1, R20 ;  /* 0x0000000129147824 */ /* 0x000fc800078e0214 */
[----:B------:R-:W-:Y:S02]  /*6f70*/  IMAD.MOV.U32 R18, RZ, RZ, R20 ;  /* 0x000000ffff127224 */ /* 0x000fe400078e0014 */
[----:B------:R-:W-:Y:S02]  /*6f80*/  IMAD.MOV.U32 R17, RZ, RZ, 0x10 ;  /* 0x00000010ff117424 */ /* 0x000fe400078e00ff */
[----:B------:R-:W-:-:S07]  /*6f90*/  IMAD.MOV.U32 R43, RZ, RZ, R27 ;  /* 0x000000ffff2b7224 */ /* 0x000fce00078e001b */
[----:B------:R-:W-:Y:S05]  /*6fa0*/  WARPSYNC.COLLECTIVE R5, `(.L_x_118) ;  /* 0x0000000005087348 */ /* 0x000fea0003c00000 */
[----:B------:R0:W1:Y:S02]  /*6fb0*/  SHFL.DOWN P3, R27, R18, R17, R16 ;  /* 0x08000011121b7389 */ /* 0x0000640000060010 */
[----:B01----:R-:W-:Y:S05]  /*6fc0*/  ENDCOLLECTIVE ;  /* 0x000000000000791b */ /* 0x003fea0003800000 */
.L_x_118:
[----:B------:R-:W-:-:S04]  /*6fd0*/  VIMNMX R43, PT, PT, R40, R43, PT ;  /* 0x0000002b282b7248 */ /* 0x000fc80003fe0100 */
[----:B------:R-:W-:Y:S02]  /*6fe0*/  @!P4 SEL R40, R43, R40, !P6 ;  /* 0x000000282b28c207 */ /* 0x000fe40007000000 */
[----:B------:R-:W-:-:S03]  /*6ff0*/  ISETP.GT.AND P4, PT, R31, R16, PT ;  /* 0x000000101f00720c */ /* 0x000fc60003f84270 */
[----:B------:R-:W-:Y:S02]  /*7000*/  IMAD.MOV.U32 R18, RZ, RZ, R40 ;  /* 0x000000ffff127224 */ /* 0x000fe400078e0028 */
[----:B------:R-:W-:-:S08]  /*7010*/  IMAD.MOV.U32 R21, RZ, RZ, R27 ;  /* 0x000000ffff157224 */ /* 0x000fd000078e001b */
[----:B------:R-:W-:Y:S05]  /*7020*/  WARPSYNC.COLLECTIVE R5, `(.L_x_119) ;  /* 0x0000000005087348 */ /* 0x000fea0003c00000 */
[----:B------:R0:W1:Y:S02]  /*7030*/  SHFL.DOWN P3, R27, R18, R17, R16 ;  /* 0x08000011121b7389 */ /* 0x0000640000060010 */
[----:B01----:R-:W-:Y:S05]  /*7040*/  ENDCOLLECTIVE ;  /* 0x000000000000791b */ /* 0x003fea0003800000 */
.L_x_119:
[----:B------:R-:W-:Y:S01]  /*7050*/  SEL R21, R21, RZ, !P4 ;  /* 0x000000ff15157207 */ /* 0x000fe20006000000 */
[----:B------:R-:W-:Y:S01]  /*7060*/  IMAD.MOV.U32 R43, RZ, RZ, R27 ;  /* 0x000000ffff2b7224 */ /* 0x000fe200078e001b */
[----:B------:R-:W-:-:S04]  /*7070*/  ISETP.NE.AND P3, PT, R20, RZ, PT ;  /* 0x000000ff1400720c */ /* 0x000fc80003f65270 */
[----:B------:R-:W-:-:S04]  /*7080*/  VIMNMX R43, PT, PT, R40, R43, PT ;  /* 0x0000002b282b7248 */ /* 0x000fc80003fe0100 */
[----:B------:R-:W-:Y:S02]  /*7090*/  @!P4 SEL R40, R43, R40, !P3 ;  /* 0x000000282b28c207 */ /* 0x000fe40005800000 */
[----:B------:R-:W-:Y:S02]  /*70a0*/  ISETP.NE.AND P3, PT, R29, RZ, PT ;  /* 0x000000ff1d00720c */ /* 0x000fe40003f65270 */
[----:B------:R-:W-:Y:S02]  /*70b0*/  PLOP3.LUT P4, PT, P0, PT, PT, 0x80, 0x8 ;  /* 0x000000000008781c */ /* 0x000fe4000078f070 */
[----:B------:R-:W-:-:S09]  /*70c0*/  IADD3 R29, PT, PT, R20, R21, R29 ;  /* 0x00000015141d7210 */ /* 0x000fd20007ffe01d */
[----:B------:R-:W-:-:S07]  /*70d0*/  @!P3 VIMNMX R39, PT, PT, R40, R39, PT ;  /* 0x000000272827b248 */ /* 0x000fce0003fe0100 */
[----:B------:R-:W-:Y:S05]  /*70e0*/  WARPSYNC.COLLECTIVE R5, `(.L_x_120) ;  /* 0x0000000005087348 */ /* 0x000fea0003c00000 */
[----:B------:R-:W-:Y:S01]  /*70f0*/  VOTE.ALL P4, P4 ;  /* 0x0000000000ff7806 */ /* 0x000fe20002080000 */
[----:B------:R-:W-:-:S12]  /*7100*/  ENDCOLLECTIVE ;  /* 0x000000000000791b */ /* 0x000fd80003800000 */
.L_x_120:
[----:B------:R-:W-:Y:S01]  /*7110*/  IMAD.MOV.U32 R20, RZ, RZ, R39 ;  /* 0x000000ffff147224 */ /* 0x000fe200078e0027 */
[----:B------:R-:W-:Y:S06]  /*7120*/  BRA `(.L_x_121) ;  /* 0xffffffd000f07947 */ /* 0x000fec000383ffff */
.L_x_122:
[----:B------:R-:W-:-:S00]  /*7130*/  BRA `(.L_x_122) ;  /* 0xfffffffc00fc7947 */ /* 0x000fc0000383ffff */
[----:B------:R-:W-:-:S00]  /*7140*/  NOP ;  /* 0x0000000000007918 */ /* 0x000fc00000000000 */
        /* <DEDUP_REMOVED lines=11> */
.L_x_125:


//--------------------- .text._ZN3cub18CUB_300001_SM_10006detail4scan23DeviceCompactInitKernelINS0_24ReduceByKeyScanTileStateIijLb1EEEPiEEvT_iT0_ --------------------------
	.section	.text._ZN3cub18CUB_300001_SM_10006detail4scan23DeviceCompactInitKernelINS0_24ReduceByKeyScanTileStateIijLb1EEEPiEEvT_iT0_,"ax",@progbits
	.align	128
        .global         _ZN3cub18CUB_300001_SM_10006detail4scan23DeviceCompactInitKernelINS0_24ReduceByKeyScanTileStateIijLb1EEEPiEEvT_iT0_
        .type           _ZN3cub18CUB_300001_SM_10006detail4scan23DeviceCompactInitKernelINS0_24ReduceByKeyScanTileStateIijLb1EEEPiEEvT_iT0_,@function
        .size           _ZN3cub18CUB_300001_SM_10006detail4scan23DeviceCompactInitKernelINS0_24ReduceByKeyScanTileStateIijLb1EEEPiEEvT_iT0_,(.L_x_126 - _ZN3cub18CUB_300001_SM_10006detail4scan23DeviceCompactInitKernelINS0_24ReduceByKeyScanTileStateIijLb1EEEPiEEvT_iT0_)
        .other          _ZN3cub18CUB_300001_SM_10006detail4scan23DeviceCompactInitKernelINS0_24ReduceByKeyScanTileStateIijLb1EEEPiEEvT_iT0_,@"STO_CUDA_ENTRY STV_DEFAULT"
_ZN3cub18CUB_300001_SM_10006detail4scan23DeviceCompactInitKernelINS0_24ReduceByKeyScanTileStateIijLb1EEEPiEEvT_iT0_:
.text._ZN3cub18CUB_300001_SM_10006detail4scan23DeviceCompactInitKernelINS0_24ReduceByKeyScanTileStateIijLb1EEEPiEEvT_iT0_:
[----:B------:R-:W-:Y:S01]  /*0000*/  LDC R1, c[0x0][0x37c] ;  /* 0x0000df00ff017b82 */ /* 0x000fe20000000800 */
[----:B------:R-:W0:Y:S07]  /*0010*/  S2R R0, SR_TID.X ;  /* 0x0000000000007919 */ /* 0x000e2e0000002100 */
[----:B------:R-:W1:Y:S01]  /*0020*/  S2UR UR6, SR_CTAID.X ;  /* 0x00000000000679c3 */ /* 0x000e620000002500 */
[----:B------:R-:W2:Y:S01]  /*0030*/  LDCU UR4, c[0x0][0x388] ;  /* 0x00007100ff0477ac */ /* 0x000ea20008000800 */
[----:B------:R-:W-:-:S06]  /*0040*/  CS2R R8, SRZ ;  /* 0x0000000000087805 */ /* 0x000fcc000001ff00 */
[----:B------:R-:W1:Y:S01]  /*0050*/  LDC R7, c[0x0][0x360] ;  /* 0x0000d800ff077b82 */ /* 0x000e620000000800 */
[C---:B0-----:R-:W-:Y:S01]  /*0060*/  ISETP.GT.U32.AND P0, PT, R0.reuse, 0x1f, PT ;  /* 0x0000001f0000780c */ /* 0x041fe20003f04070 */
[----:B-1----:R-:W-:Y:S01]  /*0070*/  IMAD R7, R7, UR6, R0 ;  /* 0x0000000607077c24 */ /* 0x002fe2000f8e0200 */
[----:B------:R-:W-:Y:S02]  /*0080*/  LOP3.LUT P2, RZ, R0, UR6, RZ, 0xfc, !PT ;  /* 0x0000000600ff7c12 */ /* 0x000fe4000f84fcff */
[----:B------:R-:W-:Y:S02]  /*0090*/  ISETP.NE.OR P0, PT, RZ, UR6, P0 ;  /* 0x00000006ff007c0c */ /* 0x000fe40008705670 */
[----:B--2---:R-:W-:Y:S01]  /*00a0*/  ISETP.GE.AND P1, PT, R7, UR4, PT ;  /* 0x0000000407007c0c */ /* 0x004fe2000bf26270 */
[----:B------:R-:W0:Y:S10]  /*00b0*/  LDCU.64 UR4, c[0x0][0x358] ;  /* 0x00006b00ff0477ac */ /* 0x000e340008000a00 */
[----:B------:R-:W1:Y:S02]  /*00c0*/  @!P0 LDC.64 R4, c[0x0][0x380] ;  /* 0x0000e000ff048b82 */ /* 0x000e640000000a00 */
[----:B------:R-:W-:-:S02]  /*00d0*/  @!P1 IMAD.MOV.U32 R10, RZ, RZ, 0x63 ;  /* 0x00000063ff0a9424 */ /* 0x000fc400078e00ff */
[----:B------:R-:W-:-:S04]  /*00e0*/  @!P1 IMAD.MOV.U32 R11, RZ, RZ, 0x0 ;  /* 0x00000000ff0b9424 */ /* 0x000fc800078e00ff */
[----:B------:R-:W2:Y:S01]  /*00f0*/  @!P1 LDC.64 R2, c[0x0][0x380] ;  /* 0x0000e000ff029b82 */ /* 0x000ea20000000a00 */
[----:B-1----:R-:W-:-:S04]  /*0100*/  @!P0 IMAD.WIDE.U32 R4, R0, 0x10, R4 ;  /* 0x0000001000048825 */ /* 0x002fc800078e0004 */
[----:B--2---:R-:W-:-:S05]  /*0110*/  @!P1 IMAD.WIDE R2, R7, 0x10, R2 ;  /* 0x0000001007029825 */ /* 0x004fca00078e0202 */
[----:B0-----:R0:W-:Y:S04]  /*0120*/  @!P1 STG.E.128 desc[UR4][R2.64+0x200], R8 ;  /* 0x0002000802009986 */ /* 0x0011e8000c101d04 */
[----:B------:R0:W-:Y:S01]  /*0130*/  @!P0 STG.E.128 desc[UR4][R4.64], RZ ;  /* 0x000000ff04008986 */ /* 0x0001e2000c101d04 */
[----:B------:R-:W-:Y:S05]  /*0140*/  @P2 EXIT ;  /* 0x000000000000294d */ /* 0x000fea0003800000 */
[----:B0-----:R-:W0:Y:S02]  /*0150*/  LDC.64 R2, c[0x0][0x390] ;  /* 0x0000e400ff027b82 */ /* 0x001e240000000a00 */
[----:B0-----:R-:W-:Y:S01]  /*0160*/  STG.E desc[UR4][R2.64], RZ ;  /* 0x000000ff02007986 */ /* 0x001fe2000c101904 */
[----:B------:R-:W-:Y:S05]  /*0170*/  EXIT ;  /* 0x000000000000794d */ /* 0x000fea0003800000 */
.L_x_123:
        /* <DEDUP_REMOVED lines=16> */
.L_x_126:


//--------------------- .text._ZN3cub18CUB_300001_SM_10006detail11EmptyKernelIvEEvv --------------------------
	.section	.text._ZN3cub18CUB_300001_SM_10006detail11EmptyKernelIvEEvv,"ax",@progbits
	.align	128
        .global         _ZN3cub18CUB_300001_SM_10006detail11EmptyKernelIvEEvv
        .type           _ZN3cub18CUB_300001_SM_10006detail11EmptyKernelIvEEvv,@function
        .size           _ZN3cub18CUB_300001_SM_10006detail11EmptyKernelIvEEvv,(.L_x_127 - _ZN3cub18CUB_300001_SM_10006detail11EmptyKernelIvEEvv)
        .other          _ZN3cub18CUB_300001_SM_10006detail11EmptyKernelIvEEvv,@"STO_CUDA_ENTRY STV_DEFAULT"
_ZN3cub18CUB_300001_SM_10006detail11EmptyKernelIvEEvv:
.text._ZN3cub18CUB_300001_SM_10006detail11EmptyKernelIvEEvv:
[----:B------:R-:W-:Y:S01]  /*0000*/  LDC R1, c[0x0][0x37c] ;  /* 0x0000df00ff017b82 */ /* 0x000fe20000000800 */
[----:B------:R-:W-:Y:S05]  /*0010*/  EXIT ;  /* 0x000000000000794d */ /* 0x000fea0003800000 */
.L_x_124:
        /* <DEDUP_REMOVED lines=14> */
.L_x_127:


//--------------------- .nv.shared._ZN3cub18CUB_300001_SM_10006detail6reduce23DeviceReduceByKeyKernelINS1_13reduce_by_key10policy_hubI9CustomMiniiE10Policy1000EPiS9_S9_S9_S9_NS0_24ReduceByKeyScanTileStateIijLb1EEEN4cuda3std3__48equal_toIvEES6_jiEEvT0_T1_T2_T3_T4_T5_iT6_T7_T8_ --------------------------
	.section	.nv.shared._ZN3cub18CUB_300001_SM_10006detail6reduce23DeviceReduceByKeyKernelINS1_13reduce_by_key10policy_hubI9CustomMiniiE10Policy1000EPiS9_S9_S9_S9_NS0_24ReduceByKeyScanTileStateIijLb1EEEN4cuda3std3__48equal_toIvEES6_jiEEvT0_T1_T2_T3_T4_T5_iT6_T7_T8_,"aw",@nobits
	.sectionflags	@""
	.align	16
.nv.shared._ZN3cub18CUB_300001_SM_10006detail6reduce23DeviceReduceByKeyKernelINS1_13reduce_by_key10policy_hubI9CustomMiniiE10Policy1000EPiS9_S9_S9_S9_NS0_24ReduceByKeyScanTileStateIijLb1EEEN4cuda3std3__48equal_toIvEES6_jiEEvT0_T1_T2_T3_T4_T5_iT6_T7_T8_:
	.zero		7184


//--------------------- .nv.shared.reserved.0     --------------------------
	.section	.nv.shared.reserved.0,"aw",@nobits
	.weak		__nv_reservedSMEM_offset_0_alias
	.size		__nv_reservedSMEM_offset_0_alias, 0, 64
	.other		__nv_reservedSMEM_offset_0_alias,@"STO_CUDA_RESERVED_SHARED STV_DEFAULT"
__nv_reservedSMEM_offset_0_alias:
	.zero		0
	.zero		64


//--------------------- .nv.global                --------------------------
	.section	.nv.global,"aw",@nobits
.nv.global:
	.type		_ZN34_INTERNAL_d5b3462a_4_k_cu_2366504c6thrust24THRUST_300001_SM_1000_NS12placeholders2_5E,@object
	.size		_ZN34_INTERNAL_d5b3462a_4_k_cu_2366504c6thrust24THRUST_300001_SM_1000_NS12placeholders2_5E,(_ZN34_INTERNAL_d5b3462a_4_k_cu_2366504c4cuda3std3__45__cpo6cbeginE - _ZN34_INTERNAL_d5b3462a_4_k_cu_2366504c6thrust24THRUST_300001_SM_1000_NS12placeholders2_5E)
_ZN34_INTERNAL_d5b3462a_4_k_cu_2366504c6thrust24THRUST_300001_SM_1000_NS12placeholders2_5E:
	.zero		1
	.type		_ZN34_INTERNAL_d5b3462a_4_k_cu_2366504c4cuda3std3__45__cpo6cbeginE,@object
	.size		_ZN34_INTERNAL_d5b3462a_4_k_cu_2366504c4cuda3std3__45__cpo6cbeginE,(_ZN34_INTERNAL_d5b3462a_4_k_cu_2366504c4cuda3std6ranges3__45__cpo6cbeginE - _ZN34_INTERNAL_d5b3462a_4_k_cu_2366504c4cuda3std3__45__cpo6cbeginE)
_ZN34_INTERNAL_d5b3462a_4_k_cu_2366504c4cuda3std3__45__cpo6cbeginE:
	.zero		1
	.type		_ZN34_INTERNAL_d5b3462a_4_k_cu_2366504c4cuda3std6ranges3__45__cpo6cbeginE,@object
	.size		_ZN34_INTERNAL_d5b3462a_4_k_cu_2366504c4cuda3std6ranges3__45__cpo6cbeginE,(_ZN34_INTERNAL_d5b3462a_4_k_cu_2366504c4cuda3std3__48in_placeE - _ZN34_INTERNAL_d5b3462a_4_k_cu_2366504c4cuda3std6ranges3__45__cpo6cbeginE)
_ZN34_INTERNAL_d5b3462a_4_k_cu_2366504c4cuda3std6ranges3__45__cpo6cbeginE:
	.zero		1
	.type		_ZN34_INTERNAL_d5b3462a_4_k_cu_2366504c4cuda3std3__48in_placeE,@object
	.size		_ZN34_INTERNAL_d5b3462a_4_k_cu_2366504c4cuda3std3__48in_placeE,(_ZN34_INTERNAL_d5b3462a_4_k_cu_2366504c4cuda3std6ranges3__45__cpo4sizeE - _ZN34_INTERNAL_d5b3462a_4_k_cu_2366504c4cuda3std3__48in_placeE)
_ZN34_INTERNAL_d5b3462a_4_k_cu_2366504c4cuda3std3__48in_placeE:
	.zero		1
	.type		_ZN34_INTERNAL_d5b3462a_4_k_cu_2366504c4cuda3std6ranges3__45__cpo4sizeE,@object
	.size		_ZN34_INTERNAL_d5b3462a_4_k_cu_2366504c4cuda3std6ranges3__45__cpo4sizeE,(_ZN34_INTERNAL_d5b3462a_4_k_cu_2366504c6thrust24THRUST_300001_SM_1000_NS12placeholders2_9E - _ZN34_INTERNAL_d5b3462a_4_k_cu_2366504c4cuda3std6ranges3__45__cpo4sizeE)
_ZN34_INTERNAL_d5b3462a_4_k_cu_2366504c4cuda3std6ranges3__45__cpo4sizeE:
	.zero		1
	.type		_ZN34_INTERNAL_d5b3462a_4_k_cu_2366504c6thrust24THRUST_300001_SM_1000_NS12placeholders2_9E,@object
	.size		_ZN34_INTERNAL_d5b3462a_4_k_cu_2366504c6thrust24THRUST_300001_SM_1000_NS12placeholders2_9E,(_ZN34_INTERNAL_d5b3462a_4_k_cu_2366504c4cuda3std3__45__cpo7crbeginE - _ZN34_INTERNAL_d5b3462a_4_k_cu_2366504c6thrust24THRUST_300001_SM_1000_NS12placeholders2_9E)
_ZN34_INTERNAL_d5b3462a_4_k_cu_2366504c6thrust24THRUST_300001_SM_1000_NS12placeholders2_9E:
	.zero		1
	.type		_ZN34_INTERNAL_d5b3462a_4_k_cu_2366504c4cuda3std3__45__cpo7crbeginE,@object
	.size		_ZN34_INTERNAL_d5b3462a_4_k_cu_2366504c4cuda3std3__45__cpo7crbeginE,(_ZN34_INTERNAL_d5b3462a_4_k_cu_2366504c4cuda3std6ranges3__45__cpo4nextE - _ZN34_INTERNAL_d5b3462a_4_k_cu_2366504c4cuda3std3__45__cpo7crbeginE)
_ZN34_INTERNAL_d5b3462a_4_k_cu_2366504c4cuda3std3__45__cpo7crbeginE:
	.zero		1
	.type		_ZN34_INTERNAL_d5b3462a_4_k_cu_2366504c4cuda3std6ranges3__45__cpo4nextE,@object
	.size		_ZN34_INTERNAL_d5b3462a_4_k_cu_2366504c4cuda3std6ranges3__45__cpo4nextE,(_ZN34_INTERNAL_d5b3462a_4_k_cu_2366504c4cuda3std6ranges3__45__cpo4swapE - _ZN34_INTERNAL_d5b3462a_4_k_cu_2366504c4cuda3std6ranges3__45__cpo4nextE)
_ZN34_INTERNAL_d5b3462a_4_k_cu_2366504c4cuda3std6ranges3__45__cpo4nextE:
	.zero		1
	.type		_ZN34_INTERNAL_d5b3462a_4_k_cu_2366504c4cuda3std6ranges3__45__cpo4swapE,@object
	.size		_ZN34_INTERNAL_d5b3462a_4_k_cu_2366504c4cuda3std6ranges3__45__cpo4swapE,(_ZN34_INTERNAL_d5b3462a_4_k_cu_2366504c6thrust24THRUST_300001_SM_1000_NS12placeholders2_1E - _ZN34_INTERNAL_d5b3462a_4_k_cu_2366504c4cuda3std6ranges3__45__cpo4swapE)
_ZN34_INTERNAL_d5b3462a_4_k_cu_2366504c4cuda3std6ranges3__45__cpo4swapE:
	.zero		1
	.type		_ZN34_INTERNAL_d5b3462a_4_k_cu_2366504c6thrust24THRUST_300001_SM_1000_NS12placeholders2_1E,@object
	.size		_ZN34_INTERNAL_d5b3462a_4_k_cu_2366504c6thrust24THRUST_300001_SM_1000_NS12placeholders2_1E,(_ZN34_INTERNAL_d5b3462a_4_k_cu_2366504c6thrust24THRUST_300001_SM_1000_NS12placeholders2_3E - _ZN34_INTERNAL_d5b3462a_4_k_cu_2366504c6thrust24THRUST_300001_SM_1000_NS12placeholders2_1E)
_ZN34_INTERNAL_d5b3462a_4_k_cu_2366504c6thrust24THRUST_300001_SM_1000_NS12placeholders2_1E:
	.zero		1
	.type		_ZN34_INTERNAL_d5b3462a_4_k_cu_2366504c6thrust24THRUST_300001_SM_1000_NS12placeholders2_3E,@object
	.size		_ZN34_INTERNAL_d5b3462a_4_k_cu_2366504c6thrust24THRUST_300001_SM_1000_NS12placeholders2_3E,(_ZN34_INTERNAL_d5b3462a_4_k_cu_2366504c4cuda3std3__45__cpo5beginE - _ZN34_INTERNAL_d5b3462a_4_k_cu_2366504c6thrust24THRUST_300001_SM_1000_NS12placeholders2_3E)
_ZN34_INTERNAL_d5b3462a_4_k_cu_2366504c6thrust24THRUST_300001_SM_1000_NS12placeholders2_3E:
	.zero		1
	.type		_ZN34_INTERNAL_d5b3462a_4_k_cu_2366504c4cuda3std3__45__cpo5beginE,@object
	.size		_ZN34_INTERNAL_d5b3462a_4_k_cu_2366504c4cuda3std3__45__cpo5beginE,(_ZN34_INTERNAL_d5b3462a_4_k_cu_2366504c4cuda3std6ranges3__45__cpo5beginE - _ZN34_INTERNAL_d5b3462a_4_k_cu_2366504c4cuda3std3__45__cpo5beginE)
_ZN34_INTERNAL_d5b3462a_4_k_cu_2366504c4cuda3std3__45__cpo5beginE:
	.zero		1
	.type		_ZN34_INTERNAL_d5b3462a_4_k_cu_2366504c4cuda3std6ranges3__45__cpo5beginE,@object
	.size		_ZN34_INTERNAL_d5b3462a_4_k_cu_2366504c4cuda3std6ranges3__45__cpo5beginE,(_ZN34_INTERNAL_d5b3462a_4_k_cu_2366504c4cuda3std3__436_GLOBAL__N__d5b3462a_4_k_cu_2366504c6ignoreE - _ZN34_INTERNAL_d5b3462a_4_k_cu_2366504c4cuda3std6ranges3__45__cpo5beginE)
_ZN34_INTERNAL_d5b3462a_4_k_cu_2366504c4cuda3std6ranges3__45__cpo5beginE:
	.zero		1
	.type		_ZN34_INTERNAL_d5b3462a_4_k_cu_2366504c4cuda3std3__436_GLOBAL__N__d5b3462a_4_k_cu_2366504c6ignoreE,@object
	.size		_ZN34_INTERNAL_d5b3462a_4_k_cu_2366504c4cuda3std3__436_GLOBAL__N__d5b3462a_4_k_cu_2366504c6ignoreE,(_ZN34_INTERNAL_d5b3462a_4_k_cu_2366504c4cuda3std6ranges3__45__cpo4dataE - _ZN34_INTERNAL_d5b3462a_4_k_cu_2366504c4cuda3std3__436_GLOBAL__N__d5b3462a_4_k_cu_2366504c6ignoreE)
_ZN34_INTERNAL_d5b3462a_4_k_cu_2366504c4cuda3std3__436_GLOBAL__N__d5b3462a_4_k_cu_2366504c6ignoreE:
	.zero		1
	.type		_ZN34_INTERNAL_d5b3462a_4_k_cu_2366504c4cuda3std6ranges3__45__cpo4dataE,@object
	.size		_ZN34_INTERNAL_d5b3462a_4_k_cu_2366504c4cuda3std6ranges3__45__cpo4dataE,(_ZN34_INTERNAL_d5b3462a_4_k_cu_2366504c6thrust24THRUST_300001_SM_1000_NS12placeholders2_7E - _ZN34_INTERNAL_d5b3462a_4_k_cu_2366504c4cuda3std6ranges3__45__cpo4dataE)
_ZN34_INTERNAL_d5b3462a_4_k_cu_2366504c4cuda3std6ranges3__45__cpo4dataE:
	.zero		1
	.type		_ZN34_INTERNAL_d5b3462a_4_k_cu_2366504c6thrust24THRUST_300001_SM_1000_NS12placeholders2_7E,@object
	.size		_ZN34_INTERNAL_d5b3462a_4_k_cu_2366504c6thrust24THRUST_300001_SM_1000_NS12placeholders2_7E,(_ZN34_INTERNAL_d5b3462a_4_k_cu_2366504c4cuda3std3__45__cpo6rbeginE - _ZN34_INTERNAL_d5b3462a_4_k_cu_2366504c6thrust24THRUST_300001_SM_1000_NS12placeholders2_7E)
_ZN34_INTERNAL_d5b3462a_4_k_cu_2366504c6thrust24THRUST_300001_SM_1000_NS12placeholders2_7E:
	.zero		1
	.type		_ZN34_INTERNAL_d5b3462a_4_k_cu_2366504c4cuda3std3__45__cpo6rbeginE,@object
	.size		_ZN34_INTERNAL_d5b3462a_4_k_cu_2366504c4cuda3std3__45__cpo6rbeginE,(_ZN34_INTERNAL_d5b3462a_4_k_cu_2366504c4cuda3std6ranges3__45__cpo7advanceE - _ZN34_INTERNAL_d5b3462a_4_k_cu_2366504c4cuda3std3__45__cpo6rbeginE)
_ZN34_INTERNAL_d5b3462a_4_k_cu_2366504c4cuda3std3__45__cpo6rbeginE:
	.zero		1
	.type		_ZN34_INTERNAL_d5b3462a_4_k_cu_2366504c4cuda3std6ranges3__45__cpo7advanceE,@object
	.size		_ZN34_INTERNAL_d5b3462a_4_k_cu_2366504c4cuda3std6ranges3__45__cpo7advanceE,(_ZN34_INTERNAL_d5b3462a_4_k_cu_2366504c4cuda3std3__47nulloptE - _ZN34_INTERNAL_d5b3462a_4_k_cu_2366504c4cuda3std6ranges3__45__cpo7advanceE)
_ZN34_INTERNAL_d5b3462a_4_k_cu_2366504c4cuda3std6ranges3__45__cpo7advanceE:
	.zero		1
	.type		_ZN34_INTERNAL_d5b3462a_4_k_cu_2366504c4cuda3std3__47nulloptE,@object
	.size		_ZN34_INTERNAL_d5b3462a_4_k_cu_2366504c4cuda3std3__47nulloptE,(_ZN34_INTERNAL_d5b3462a_4_k_cu_2366504c4cuda3std6ranges3__45__cpo8distanceE - _ZN34_INTERNAL_d5b3462a_4_k_cu_2366504c4cuda3std3__47nulloptE)
_ZN34_INTERNAL_d5b3462a_4_k_cu_2366504c4cuda3std3__47nulloptE:
	.zero		1
	.type		_ZN34_INTERNAL_d5b3462a_4_k_cu_2366504c4cuda3std6ranges3__45__cpo8distanceE,@object
	.size		_ZN34_INTERNAL_d5b3462a_4_k_cu_2366504c4cuda3std6ranges3__45__cpo8distanceE,(_ZN34_INTERNAL_d5b3462a_4_k_cu_2366504c6thrust24THRUST_300001_SM_1000_NS12placeholders2_6E - _ZN34_INTERNAL_d5b3462a_4_k_cu_2366504c4cuda3std6ranges3__45__cpo8distanceE)
_ZN34_INTERNAL_d5b3462a_4_k_cu_2366504c4cuda3std6ranges3__45__cpo8distanceE:
	.zero		1
	.type		_ZN34_INTERNAL_d5b3462a_4_k_cu_2366504c6thrust24THRUST_300001_SM_1000_NS12placeholders2_6E,@object
	.size		_ZN34_INTERNAL_d5b3462a_4_k_cu_2366504c6thrust24THRUST_300001_SM_1000_NS12placeholders2_6E,(_ZN34_INTERNAL_d5b3462a_4_k_cu_2366504c4cuda3std3__45__cpo4cendE - _ZN34_INTERNAL_d5b3462a_4_k_cu_2366504c6thrust24THRUST_300001_SM_1000_NS12placeholders2_6E)
_ZN34_INTERNAL_d5b3462a_4_k_cu_2366504c6thrust24THRUST_300001_SM_1000_NS12placeholders2_6E:
	.zero		1
	.type		_ZN34_INTERNAL_d5b3462a_4_k_cu_2366504c4cuda3std3__45__cpo4cendE,@object
	.size		_ZN34_INTERNAL_d5b3462a_4_k_cu_2366504c4cuda3std3__45__cpo4cendE,(_ZN34_INTERNAL_d5b3462a_4_k_cu_2366504c4cuda3std6ranges3__45__cpo4cendE - _ZN34_INTERNAL_d5b3462a_4_k_cu_2366504c4cuda3std3__45__cpo4cendE)
_ZN34_INTERNAL_d5b3462a_4_k_cu_2366504c4cuda3std3__45__cpo4cendE:
	.zero		1
	.type		_ZN34_INTERNAL_d5b3462a_4_k_cu_2366504c4cuda3std6ranges3__45__cpo4cendE,@object
	.size		_ZN34_INTERNAL_d5b3462a_4_k_cu_2366504c4cuda3std6ranges3__45__cpo4cendE,(_ZN34_INTERNAL_d5b3462a_4_k_cu_2366504c4cuda3std3__420unreachable_sentinelE - _ZN34_INTERNAL_d5b3462a_4_k_cu_2366504c4cuda3std6ranges3__45__cpo4cendE)
_ZN34_INTERNAL_d5b3462a_4_k_cu_2366504c4cuda3std6ranges3__45__cpo4cendE:
	.zero		1
	.type		_ZN34_INTERNAL_d5b3462a_4_k_cu_2366504c4cuda3std3__420unreachable_sentinelE,@object
	.size		_ZN34_INTERNAL_d5b3462a_4_k_cu_2366504c4cuda3std3__420unreachable_sentinelE,(_ZN34_INTERNAL_d5b3462a_4_k_cu_2366504c4cuda3std6ranges3__45__cpo5ssizeE - _ZN34_INTERNAL_d5b3462a_4_k_cu_2366504c4cuda3std3__420unreachable_sentinelE)
_ZN34_INTERNAL_d5b3462a_4_k_cu_2366504c4cuda3std3__420unreachable_sentinelE:
	.zero		1
	.type		_ZN34_INTERNAL_d5b3462a_4_k_cu_2366504c4cuda3std6ranges3__45__cpo5ssizeE,@object
	.size		_ZN34_INTERNAL_d5b3462a_4_k_cu_2366504c4cuda3std6ranges3__45__cpo5ssizeE,(_ZN34_INTERNAL_d5b3462a_4_k_cu_2366504c6thrust24THRUST_300001_SM_1000_NS12placeholders3_10E - _ZN34_INTERNAL_d5b3462a_4_k_cu_2366504c4cuda3std6ranges3__45__cpo5ssizeE)
_ZN34_INTERNAL_d5b3462a_4_k_cu_2366504c4cuda3std6ranges3__45__cpo5ssizeE:
	.zero		1
	.type		_ZN34_INTERNAL_d5b3462a_4_k_cu_2366504c6thrust24THRUST_300001_SM_1000_NS12placeholders3_10E,@object
	.size		_ZN34_INTERNAL_d5b3462a_4_k_cu_2366504c6thrust24THRUST_300001_SM_1000_NS12placeholders3_10E,(_ZN34_INTERNAL_d5b3462a_4_k_cu_2366504c4cuda3std3__45__cpo5crendE - _ZN34_INTERNAL_d5b3462a_4_k_cu_2366504c6thrust24THRUST_300001_SM_1000_NS12placeholders3_10E)
_ZN34_INTERNAL_d5b3462a_4_k_cu_2366504c6thrust24THRUST_300001_SM_1000_NS12placeholders3_10E:
	.zero		1
	.type		_ZN34_INTERNAL_d5b3462a_4_k_cu_2366504c4cuda3std3__45__cpo5crendE,@object
	.size		_ZN34_INTERNAL_d5b3462a_4_k_cu_2366504c4cuda3std3__45__cpo5crendE,(_ZN34_INTERNAL_d5b3462a_4_k_cu_2366504c4cuda3std6ranges3__45__cpo4prevE - _ZN34_INTERNAL_d5b3462a_4_k_cu_2366504c4cuda3std3__45__cpo5crendE)
_ZN34_INTERNAL_d5b3462a_4_k_cu_2366504c4cuda3std3__45__cpo5crendE:
	.zero		1
	.type		_ZN34_INTERNAL_d5b3462a_4_k_cu_2366504c4cuda3std6ranges3__45__cpo4prevE,@object
	.size		_ZN34_INTERNAL_d5b3462a_4_k_cu_2366504c4cuda3std6ranges3__45__cpo4prevE,(_ZN34_INTERNAL_d5b3462a_4_k_cu_2366504c4cuda3std6ranges3__45__cpo9iter_moveE - _ZN34_INTERNAL_d5b3462a_4_k_cu_2366504c4cuda3std6ranges3__45__cpo4prevE)
_ZN34_INTERNAL_d5b3462a_4_k_cu_2366504c4cuda3std6ranges3__45__cpo4prevE:
	.zero		1
	.type		_ZN34_INTERNAL_d5b3462a_4_k_cu_2366504c4cuda3std6ranges3__45__cpo9iter_moveE,@object
	.size		_ZN34_INTERNAL_d5b3462a_4_k_cu_2366504c4cuda3std6ranges3__45__cpo9iter_moveE,(_ZN34_INTERNAL_d5b3462a_4_k_cu_2366504c6thrust24THRUST_300001_SM_1000_NS12placeholders2_2E - _ZN34_INTERNAL_d5b3462a_4_k_cu_2366504c4cuda3std6ranges3__45__cpo9iter_moveE)
_ZN34_INTERNAL_d5b3462a_4_k_cu_2366504c4cuda3std6ranges3__45__cpo9iter_moveE:
	.zero		1
	.type		_ZN34_INTERNAL_d5b3462a_4_k_cu_2366504c6thrust24THRUST_300001_SM_1000_NS12placeholders2_2E,@object
	.size		_ZN34_INTERNAL_d5b3462a_4_k_cu_2366504c6thrust24THRUST_300001_SM_1000_NS12placeholders2_2E,(_ZN34_INTERNAL_d5b3462a_4_k_cu_2366504c6thrust24THRUST_300001_SM_1000_NS12placeholders2_4E - _ZN34_INTERNAL_d5b3462a_4_k_cu_2366504c6thrust24THRUST_300001_SM_1000_NS12placeholders2_2E)
_ZN34_INTERNAL_d5b3462a_4_k_cu_2366504c6thrust24THRUST_300001_SM_1000_NS12placeholders2_2E:
	.zero		1
	.type		_ZN34_INTERNAL_d5b3462a_4_k_cu_2366504c6thrust24THRUST_300001_SM_1000_NS12placeholders2_4E,@object
	.size		_ZN34_INTERNAL_d5b3462a_4_k_cu_2366504c6thrust24THRUST_300001_SM_1000_NS12placeholders2_4E,(_ZN34_INTERNAL_d5b3462a_4_k_cu_2366504c4cuda3std3__45__cpo3endE - _ZN34_INTERNAL_d5b3462a_4_k_cu_2366504c6thrust24THRUST_300001_SM_1000_NS12placeholders2_4E)
_ZN34_INTERNAL_d5b3462a_4_k_cu_2366504c6thrust24THRUST_300001_SM_1000_NS12placeholders2_4E:
	.zero		1
	.type		_ZN34_INTERNAL_d5b3462a_4_k_cu_2366504c4cuda3std3__45__cpo3endE,@object
	.size		_ZN34_INTERNAL_d5b3462a_4_k_cu_2366504c4cuda3std3__45__cpo3endE,(_ZN34_INTERNAL_d5b3462a_4_k_cu_2366504c4cuda3std6ranges3__45__cpo3endE - _ZN34_INTERNAL_d5b3462a_4_k_cu_2366504c4cuda3std3__45__cpo3endE)
_ZN34_INTERNAL_d5b3462a_4_k_cu_2366504c4cuda3std3__45__cpo3endE:
	.zero		1
	.type		_ZN34_INTERNAL_d5b3462a_4_k_cu_2366504c4cuda3std6ranges3__45__cpo3endE,@object
	.size		_ZN34_INTERNAL_d5b3462a_4_k_cu_2366504c4cuda3std6ranges3__45__cpo3endE,(_ZN34_INTERNAL_d5b3462a_4_k_cu_2366504c4cuda3std3__419piecewise_constructE - _ZN34_INTERNAL_d5b3462a_4_k_cu_2366504c4cuda3std6ranges3__45__cpo3endE)
_ZN34_INTERNAL_d5b3462a_4_k_cu_2366504c4cuda3std6ranges3__45__cpo3endE:
	.zero		1
	.type		_ZN34_INTERNAL_d5b3462a_4_k_cu_2366504c4cuda3std3__419piecewise_constructE,@object
	.size		_ZN34_INTERNAL_d5b3462a_4_k_cu_2366504c4cuda3std3__419piecewise_constructE,(_ZN34_INTERNAL_d5b3462a_4_k_cu_2366504c4cuda3std6ranges3__45__cpo5cdataE - _ZN34_INTERNAL_d5b3462a_4_k_cu_2366504c4cuda3std3__419piecewise_constructE)
_ZN34_INTERNAL_d5b3462a_4_k_cu_2366504c4cuda3std3__419piecewise_constructE:
	.zero		1
	.type		_ZN34_INTERNAL_d5b3462a_4_k_cu_2366504c4cuda3std6ranges3__45__cpo5cdataE,@object
	.size		_ZN34_INTERNAL_d5b3462a_4_k_cu_2366504c4cuda3std6ranges3__45__cpo5cdataE,(_ZN34_INTERNAL_d5b3462a_4_k_cu_2366504c6thrust24THRUST_300001_SM_1000_NS12placeholders2_8E - _ZN34_INTERNAL_d5b3462a_4_k_cu_2366504c4cuda3std6ranges3__45__cpo5cdataE)
_ZN34_INTERNAL_d5b3462a_4_k_cu_2366504c4cuda3std6ranges3__45__cpo5cdataE:
	.zero		1
	.type		_ZN34_INTERNAL_d5b3462a_4_k_cu_2366504c6thrust24THRUST_300001_SM_1000_NS12placeholders2_8E,@object
	.size		_ZN34_INTERNAL_d5b3462a_4_k_cu_2366504c6thrust24THRUST_300001_SM_1000_NS12placeholders2_8E,(_ZN34_INTERNAL_d5b3462a_4_k_cu_2366504c4cuda3std3__45__cpo4rendE - _ZN34_INTERNAL_d5b3462a_4_k_cu_2366504c6thrust24THRUST_300001_SM_1000_NS12placeholders2_8E)
_ZN34_INTERNAL_d5b3462a_4_k_cu_2366504c6thrust24THRUST_300001_SM_1000_NS12placeholders2_8E:
	.zero		1
	.type		_ZN34_INTERNAL_d5b3462a_4_k_cu_2366504c4cuda3std3__45__cpo4rendE,@object
	.size		_ZN34_INTERNAL_d5b3462a_4_k_cu_2366504c4cuda3std3__45__cpo4rendE,(_ZN34_INTERNAL_d5b3462a_4_k_cu_2366504c4cuda3std6ranges3__45__cpo9iter_swapE - _ZN34_INTERNAL_d5b3462a_4_k_cu_2366504c4cuda3std3__45__cpo4rendE)
_ZN34_INTERNAL_d5b3462a_4_k_cu_2366504c4cuda3std3__45__cpo4rendE:
	.zero		1
	.type		_ZN34_INTERNAL_d5b3462a_4_k_cu_2366504c4cuda3std6ranges3__45__cpo9iter_swapE,@object
	.size		_ZN34_INTERNAL_d5b3462a_4_k_cu_2366504c4cuda3std6ranges3__45__cpo9iter_swapE,(_ZN34_INTERNAL_d5b3462a_4_k_cu_2366504c4cuda3std3__48unexpectE - _ZN34_INTERNAL_d5b3462a_4_k_cu_2366504c4cuda3std6ranges3__45__cpo9iter_swapE)
_ZN34_INTERNAL_d5b3462a_4_k_cu_2366504c4cuda3std6ranges3__45__cpo9iter_swapE:
	.zero		1
	.type		_ZN34_INTERNAL_d5b3462a_4_k_cu_2366504c4cuda3std3__48unexpectE,@object
	.size		_ZN34_INTERNAL_d5b3462a_4_k_cu_2366504c4cuda3std3__48unexpectE,(_ZN34_INTERNAL_d5b3462a_4_k_cu_2366504c6thrust24THRUST_300001_SM_1000_NS6system6detail10sequential3seqE - _ZN34_INTERNAL_d5b3462a_4_k_cu_2366504c4cuda3std3__48unexpectE)
_ZN34_INTERNAL_d5b3462a_4_k_cu_2366504c4cuda3std3__48unexpectE:
	.zero		1
	.type		_ZN34_INTERNAL_d5b3462a_4_k_cu_2366504c6thrust24THRUST_300001_SM_1000_NS6system6detail10sequential3seqE,@object
	.size		_ZN34_INTERNAL_d5b3462a_4_k_cu_2366504c6thrust24THRUST_300001_SM_1000_NS6system6detail10sequential3seqE,(.L_29 - _ZN34_INTERNAL_d5b3462a_4_k_cu_2366504c6thrust24THRUST_300001_SM_1000_NS6system6detail10sequential3seqE)
_ZN34_INTERNAL_d5b3462a_4_k_cu_2366504c6thrust24THRUST_300001_SM_1000_NS6system6detail10sequential3seqE:
	.zero		1
.L_29:


//--------------------- .nv.constant0._ZN3cub18CUB_300001_SM_10006detail6reduce23DeviceReduceByKeyKernelINS1_13reduce_by_key10policy_hubI9CustomMiniiE10Policy1000EPiS9_S9_S9_S9_NS0_24ReduceByKeyScanTileStateIijLb1EEEN4cuda3std3__48equal_toIvEES6_jiEEvT0_T1_T2_T3_T4_T5_iT6_T7_T8_ --------------------------
	.section	.nv.constant0._ZN3cub18CUB_300001_SM_10006detail6reduce23DeviceReduceByKeyKernelINS1_13reduce_by_key10policy_hubI9CustomMiniiE10Policy1000EPiS9_S9_S9_S9_NS0_24ReduceByKeyScanTileStateIijLb1EEEN4cuda3std3__48equal_toIvEES6_jiEEvT0_T1_T2_T3_T4_T5_iT6_T7_T8_,"a",@progbits
	.sectionflags	@""
	.align	4
.nv.constant0._ZN3cub18CUB_300001_SM_10006detail6reduce23DeviceReduceByKeyKernelINS1_13reduce_by_key10policy_hubI9CustomMiniiE10Policy1000EPiS9_S9_S9_S9_NS0_24ReduceByKeyScanTileStateIijLb1EEEN4cuda3std3__48equal_toIvEES6_jiEEvT0_T1_T2_T3_T4_T5_iT6_T7_T8_:
	.zero		956


//--------------------- .nv.constant0._ZN3cub18CUB_300001_SM_10006detail4scan23DeviceCompactInitKernelINS0_24ReduceByKeyScanTileStateIijLb1EEEPiEEvT_iT0_ --------------------------
	.section	.nv.constant0._ZN3cub18CUB_300001_SM_10006detail4scan23DeviceCompactInitKernelINS0_24ReduceByKeyScanTileStateIijLb1EEEPiEEvT_iT0_,"a",@progbits
	.sectionflags	@""
	.align	4
.nv.constant0._ZN3cub18CUB_300001_SM_10006detail4scan23DeviceCompactInitKernelINS0_24ReduceByKeyScanTileStateIijLb1EEEPiEEvT_iT0_:
	.zero		920


//--------------------- .nv.constant0._ZN3cub18CUB_300001_SM_10006detail11EmptyKernelIvEEvv --------------------------
	.section	.nv.constant0._ZN3cub18CUB_300001_SM_10006detail11EmptyKernelIvEEvv,"a",@progbits
	.sectionflags	@""
	.align	4
.nv.constant0._ZN3cub18CUB_300001_SM_10006detail11EmptyKernelIvEEvv:
	.zero		896


//--------------------- SYMBOLS --------------------------

	.type		.nv.reservedSmem.offset0,@object
	.size		.nv.reservedSmem.offset0,0x4
	.type		.nv.reservedSmem.cap,@object
	.size		.nv.reservedSmem.cap,0x4
